//
// Generated by NVIDIA NVVM Compiler
//
// Compiler Build ID: CL-36424714
// Cuda compilation tools, release 13.0, V13.0.88
// Based on NVVM 20.0.0
//

.version 9.0
.target sm_100
.address_size 64

	// .globl	_Z48nppiGradientVectorPrewittBorder_8u16s_C1R_kernelPKhi8NppiSize9NppiPointPsiS3_iS1_12NppiMaskSize14NppiBorderType
.const .align 4 .b8 prewitt_x_3x3[36] = {0, 0, 128, 191, 0, 0, 0, 0, 0, 0, 128, 63, 0, 0, 128, 191, 0, 0, 0, 0, 0, 0, 128, 63, 0, 0, 128, 191, 0, 0, 0, 0, 0, 0, 128, 63};
.const .align 4 .b8 prewitt_y_3x3[36] = {0, 0, 128, 191, 0, 0, 128, 191, 0, 0, 128, 191, 0, 0, 0, 0, 0, 0, 0, 0, 0, 0, 0, 0, 0, 0, 128, 63, 0, 0, 128, 63, 0, 0, 128, 63};

.visible .entry _Z48nppiGradientVectorPrewittBorder_8u16s_C1R_kernelPKhi8NppiSize9NppiPointPsiS3_iS1_12NppiMaskSize14NppiBorderType(
	.param .u64 .ptr .align 1 _Z48nppiGradientVectorPrewittBorder_8u16s_C1R_kernelPKhi8NppiSize9NppiPointPsiS3_iS1_12NppiMaskSize14NppiBorderType_param_0,
	.param .u32 _Z48nppiGradientVectorPrewittBorder_8u16s_C1R_kernelPKhi8NppiSize9NppiPointPsiS3_iS1_12NppiMaskSize14NppiBorderType_param_1,
	.param .align 4 .b8 _Z48nppiGradientVectorPrewittBorder_8u16s_C1R_kernelPKhi8NppiSize9NppiPointPsiS3_iS1_12NppiMaskSize14NppiBorderType_param_2[8],
	.param .align 4 .b8 _Z48nppiGradientVectorPrewittBorder_8u16s_C1R_kernelPKhi8NppiSize9NppiPointPsiS3_iS1_12NppiMaskSize14NppiBorderType_param_3[8],
	.param .u64 .ptr .align 1 _Z48nppiGradientVectorPrewittBorder_8u16s_C1R_kernelPKhi8NppiSize9NppiPointPsiS3_iS1_12NppiMaskSize14NppiBorderType_param_4,
	.param .u32 _Z48nppiGradientVectorPrewittBorder_8u16s_C1R_kernelPKhi8NppiSize9NppiPointPsiS3_iS1_12NppiMaskSize14NppiBorderType_param_5,
	.param .u64 .ptr .align 1 _Z48nppiGradientVectorPrewittBorder_8u16s_C1R_kernelPKhi8NppiSize9NppiPointPsiS3_iS1_12NppiMaskSize14NppiBorderType_param_6,
	.param .u32 _Z48nppiGradientVectorPrewittBorder_8u16s_C1R_kernelPKhi8NppiSize9NppiPointPsiS3_iS1_12NppiMaskSize14NppiBorderType_param_7,
	.param .align 4 .b8 _Z48nppiGradientVectorPrewittBorder_8u16s_C1R_kernelPKhi8NppiSize9NppiPointPsiS3_iS1_12NppiMaskSize14NppiBorderType_param_8[8],
	.param .u32 _Z48nppiGradientVectorPrewittBorder_8u16s_C1R_kernelPKhi8NppiSize9NppiPointPsiS3_iS1_12NppiMaskSize14NppiBorderType_param_9,
	.param .u32 _Z48nppiGradientVectorPrewittBorder_8u16s_C1R_kernelPKhi8NppiSize9NppiPointPsiS3_iS1_12NppiMaskSize14NppiBorderType_param_10
)
{
	.reg .pred 	%p<48>;
	.reg .b16 	%rs<37>;
	.reg .b32 	%r<120>;
	.reg .b32 	%f<287>;
	.reg .b64 	%rd<122>;
	.reg .b64 	%fd<3>;

	ld.param.u32 	%r14, [_Z48nppiGradientVectorPrewittBorder_8u16s_C1R_kernelPKhi8NppiSize9NppiPointPsiS3_iS1_12NppiMaskSize14NppiBorderType_param_3+4];
	ld.param.u32 	%r13, [_Z48nppiGradientVectorPrewittBorder_8u16s_C1R_kernelPKhi8NppiSize9NppiPointPsiS3_iS1_12NppiMaskSize14NppiBorderType_param_3];
	ld.param.u32 	%r12, [_Z48nppiGradientVectorPrewittBorder_8u16s_C1R_kernelPKhi8NppiSize9NppiPointPsiS3_iS1_12NppiMaskSize14NppiBorderType_param_2+4];
	ld.param.u32 	%r11, [_Z48nppiGradientVectorPrewittBorder_8u16s_C1R_kernelPKhi8NppiSize9NppiPointPsiS3_iS1_12NppiMaskSize14NppiBorderType_param_2];
	ld.param.u32 	%r18, [_Z48nppiGradientVectorPrewittBorder_8u16s_C1R_kernelPKhi8NppiSize9NppiPointPsiS3_iS1_12NppiMaskSize14NppiBorderType_param_8];
	ld.param.u64 	%rd6, [_Z48nppiGradientVectorPrewittBorder_8u16s_C1R_kernelPKhi8NppiSize9NppiPointPsiS3_iS1_12NppiMaskSize14NppiBorderType_param_0];
	ld.param.u32 	%r10, [_Z48nppiGradientVectorPrewittBorder_8u16s_C1R_kernelPKhi8NppiSize9NppiPointPsiS3_iS1_12NppiMaskSize14NppiBorderType_param_1];
	ld.param.u64 	%rd4, [_Z48nppiGradientVectorPrewittBorder_8u16s_C1R_kernelPKhi8NppiSize9NppiPointPsiS3_iS1_12NppiMaskSize14NppiBorderType_param_4];
	ld.param.u32 	%r15, [_Z48nppiGradientVectorPrewittBorder_8u16s_C1R_kernelPKhi8NppiSize9NppiPointPsiS3_iS1_12NppiMaskSize14NppiBorderType_param_5];
	ld.param.u64 	%rd5, [_Z48nppiGradientVectorPrewittBorder_8u16s_C1R_kernelPKhi8NppiSize9NppiPointPsiS3_iS1_12NppiMaskSize14NppiBorderType_param_6];
	ld.param.u32 	%r16, [_Z48nppiGradientVectorPrewittBorder_8u16s_C1R_kernelPKhi8NppiSize9NppiPointPsiS3_iS1_12NppiMaskSize14NppiBorderType_param_7];
	ld.param.u32 	%r19, [_Z48nppiGradientVectorPrewittBorder_8u16s_C1R_kernelPKhi8NppiSize9NppiPointPsiS3_iS1_12NppiMaskSize14NppiBorderType_param_8+4];
	ld.param.u32 	%r17, [_Z48nppiGradientVectorPrewittBorder_8u16s_C1R_kernelPKhi8NppiSize9NppiPointPsiS3_iS1_12NppiMaskSize14NppiBorderType_param_10];
	cvta.to.global.u64 	%rd1, %rd6;
	mov.u32 	%r21, %ctaid.x;
	mov.u32 	%r22, %ntid.x;
	mov.u32 	%r23, %tid.x;
	mad.lo.s32 	%r1, %r21, %r22, %r23;
	mov.u32 	%r24, %ctaid.y;
	mov.u32 	%r25, %ntid.y;
	mov.u32 	%r26, %tid.y;
	mad.lo.s32 	%r27, %r24, %r25, %r26;
	setp.ge.s32 	%p7, %r1, %r18;
	setp.ge.s32 	%p8, %r27, %r19;
	or.pred  	%p9, %p7, %p8;
	@%p9 bra 	$L__BB0_30;
	cvta.to.global.u64 	%rd7, %rd4;
	cvta.to.global.u64 	%rd8, %rd5;
	mul.lo.s32 	%r28, %r15, %r27;
	cvt.s64.s32 	%rd9, %r28;
	add.s64 	%rd2, %rd7, %rd9;
	mul.lo.s32 	%r29, %r16, %r27;
	cvt.s64.s32 	%rd10, %r29;
	add.s64 	%rd3, %rd8, %rd10;
	add.s32 	%r3, %r13, %r1;
	add.s32 	%r4, %r14, %r27;
	setp.gt.s32 	%p10, %r17, 2;
	@%p10 bra 	$L__BB0_5;
	setp.eq.s32 	%p13, %r17, 1;
	@%p13 bra 	$L__BB0_20;
	setp.eq.s32 	%p14, %r17, 2;
	@%p14 bra 	$L__BB0_4;
	bra.uni 	$L__BB0_28;
$L__BB0_4:
	add.s32 	%r84, %r12, -1;
	add.s32 	%r85, %r11, -1;
	add.s32 	%r86, %r4, -1;
	min.s32 	%r87, %r86, %r84;
	max.s32 	%r88, %r87, 0;
	add.s32 	%r89, %r3, -1;
	min.s32 	%r90, %r89, %r85;
	max.s32 	%r91, %r90, 0;
	mul.lo.s32 	%r92, %r88, %r10;
	cvt.s64.s32 	%rd59, %r92;
	cvt.u64.u32 	%rd60, %r91;
	add.s64 	%rd61, %rd59, %rd60;
	add.s64 	%rd62, %rd1, %rd61;
	ld.global.u8 	%rs19, [%rd62];
	cvt.rn.f32.u16 	%f133, %rs19;
	ld.const.f32 	%f134, [prewitt_x_3x3];
	fma.rn.f32 	%f135, %f134, %f133, 0f00000000;
	ld.const.f32 	%f136, [prewitt_y_3x3];
	fma.rn.f32 	%f137, %f136, %f133, 0f00000000;
	min.s32 	%r93, %r3, %r85;
	max.s32 	%r94, %r93, 0;
	cvt.u64.u32 	%rd63, %r94;
	add.s64 	%rd64, %rd59, %rd63;
	add.s64 	%rd65, %rd1, %rd64;
	ld.global.u8 	%rs20, [%rd65];
	cvt.rn.f32.u16 	%f138, %rs20;
	ld.const.f32 	%f139, [prewitt_x_3x3+4];
	fma.rn.f32 	%f140, %f139, %f138, %f135;
	ld.const.f32 	%f141, [prewitt_y_3x3+4];
	fma.rn.f32 	%f142, %f141, %f138, %f137;
	add.s32 	%r95, %r3, 1;
	min.s32 	%r96, %r95, %r85;
	max.s32 	%r97, %r96, 0;
	cvt.u64.u32 	%rd66, %r97;
	add.s64 	%rd67, %rd59, %rd66;
	add.s64 	%rd68, %rd1, %rd67;
	ld.global.u8 	%rs21, [%rd68];
	cvt.rn.f32.u16 	%f143, %rs21;
	ld.const.f32 	%f144, [prewitt_x_3x3+8];
	fma.rn.f32 	%f145, %f144, %f143, %f140;
	ld.const.f32 	%f146, [prewitt_y_3x3+8];
	fma.rn.f32 	%f147, %f146, %f143, %f142;
	min.s32 	%r98, %r4, %r84;
	max.s32 	%r99, %r98, 0;
	mul.lo.s32 	%r100, %r99, %r10;
	cvt.s64.s32 	%rd69, %r100;
	add.s64 	%rd70, %rd69, %rd60;
	add.s64 	%rd71, %rd1, %rd70;
	ld.global.u8 	%rs22, [%rd71];
	cvt.rn.f32.u16 	%f148, %rs22;
	ld.const.f32 	%f149, [prewitt_x_3x3+12];
	fma.rn.f32 	%f150, %f149, %f148, %f145;
	ld.const.f32 	%f151, [prewitt_y_3x3+12];
	fma.rn.f32 	%f152, %f151, %f148, %f147;
	add.s64 	%rd72, %rd69, %rd63;
	add.s64 	%rd73, %rd1, %rd72;
	ld.global.u8 	%rs23, [%rd73];
	cvt.rn.f32.u16 	%f153, %rs23;
	ld.const.f32 	%f154, [prewitt_x_3x3+16];
	fma.rn.f32 	%f155, %f154, %f153, %f150;
	ld.const.f32 	%f156, [prewitt_y_3x3+16];
	fma.rn.f32 	%f157, %f156, %f153, %f152;
	add.s64 	%rd74, %rd69, %rd66;
	add.s64 	%rd75, %rd1, %rd74;
	ld.global.u8 	%rs24, [%rd75];
	cvt.rn.f32.u16 	%f158, %rs24;
	ld.const.f32 	%f159, [prewitt_x_3x3+20];
	fma.rn.f32 	%f160, %f159, %f158, %f155;
	ld.const.f32 	%f161, [prewitt_y_3x3+20];
	fma.rn.f32 	%f162, %f161, %f158, %f157;
	add.s32 	%r101, %r4, 1;
	min.s32 	%r102, %r101, %r84;
	max.s32 	%r103, %r102, 0;
	mul.lo.s32 	%r104, %r103, %r10;
	cvt.s64.s32 	%rd76, %r104;
	add.s64 	%rd77, %rd76, %rd60;
	add.s64 	%rd78, %rd1, %rd77;
	ld.global.u8 	%rs25, [%rd78];
	cvt.rn.f32.u16 	%f163, %rs25;
	ld.const.f32 	%f164, [prewitt_x_3x3+24];
	fma.rn.f32 	%f165, %f164, %f163, %f160;
	ld.const.f32 	%f166, [prewitt_y_3x3+24];
	fma.rn.f32 	%f167, %f166, %f163, %f162;
	add.s64 	%rd79, %rd76, %rd63;
	add.s64 	%rd80, %rd1, %rd79;
	ld.global.u8 	%rs26, [%rd80];
	cvt.rn.f32.u16 	%f168, %rs26;
	ld.const.f32 	%f169, [prewitt_x_3x3+28];
	fma.rn.f32 	%f170, %f169, %f168, %f165;
	ld.const.f32 	%f171, [prewitt_y_3x3+28];
	fma.rn.f32 	%f172, %f171, %f168, %f167;
	add.s64 	%rd81, %rd76, %rd66;
	add.s64 	%rd82, %rd1, %rd81;
	ld.global.u8 	%rs27, [%rd82];
	cvt.rn.f32.u16 	%f173, %rs27;
	ld.const.f32 	%f174, [prewitt_x_3x3+32];
	fma.rn.f32 	%f285, %f174, %f173, %f170;
	ld.const.f32 	%f175, [prewitt_y_3x3+32];
	fma.rn.f32 	%f286, %f175, %f173, %f172;
	bra.uni 	$L__BB0_29;
$L__BB0_5:
	setp.eq.s32 	%p11, %r17, 3;
	@%p11 bra 	$L__BB0_27;
	setp.eq.s32 	%p12, %r17, 4;
	@%p12 bra 	$L__BB0_7;
	bra.uni 	$L__BB0_28;
$L__BB0_7:
	shl.b32 	%r30, %r12, 1;
	shl.b32 	%r31, %r11, 1;
	add.s32 	%r32, %r4, -1;
	shr.s32 	%r33, %r32, 31;
	xor.b32  	%r34, %r33, %r32;
	setp.lt.s32 	%p15, %r34, %r12;
	not.b32 	%r35, %r34;
	add.s32 	%r36, %r30, %r35;
	selp.b32 	%r37, %r34, %r36, %p15;
	add.s32 	%r38, %r3, -1;
	shr.s32 	%r39, %r38, 31;
	xor.b32  	%r40, %r39, %r38;
	setp.lt.s32 	%p16, %r40, %r11;
	not.b32 	%r41, %r40;
	add.s32 	%r42, %r31, %r41;
	selp.b32 	%r43, %r40, %r42, %p16;
	mul.lo.s32 	%r44, %r37, %r10;
	cvt.s64.s32 	%rd11, %r44;
	cvt.s64.s32 	%rd12, %r43;
	add.s64 	%rd13, %rd11, %rd12;
	add.s64 	%rd14, %rd1, %rd13;
	ld.global.u8 	%rs1, [%rd14];
	cvt.rn.f32.u16 	%f47, %rs1;
	ld.const.f32 	%f48, [prewitt_x_3x3];
	fma.rn.f32 	%f49, %f48, %f47, 0f00000000;
	ld.const.f32 	%f50, [prewitt_y_3x3];
	fma.rn.f32 	%f51, %f50, %f47, 0f00000000;
	shr.s32 	%r45, %r3, 31;
	xor.b32  	%r46, %r45, %r3;
	setp.lt.s32 	%p17, %r46, %r11;
	not.b32 	%r47, %r46;
	add.s32 	%r48, %r31, %r47;
	selp.b32 	%r49, %r46, %r48, %p17;
	cvt.s64.s32 	%rd15, %r49;
	add.s64 	%rd16, %rd11, %rd15;
	add.s64 	%rd17, %rd1, %rd16;
	ld.global.u8 	%rs2, [%rd17];
	cvt.rn.f32.u16 	%f52, %rs2;
	ld.const.f32 	%f53, [prewitt_x_3x3+4];
	fma.rn.f32 	%f54, %f53, %f52, %f49;
	ld.const.f32 	%f55, [prewitt_y_3x3+4];
	fma.rn.f32 	%f56, %f55, %f52, %f51;
	add.s32 	%r50, %r3, 1;
	shr.s32 	%r51, %r50, 31;
	xor.b32  	%r52, %r51, %r50;
	setp.lt.s32 	%p18, %r52, %r11;
	not.b32 	%r53, %r52;
	add.s32 	%r54, %r31, %r53;
	selp.b32 	%r55, %r52, %r54, %p18;
	cvt.s64.s32 	%rd18, %r55;
	add.s64 	%rd19, %rd11, %rd18;
	add.s64 	%rd20, %rd1, %rd19;
	ld.global.u8 	%rs3, [%rd20];
	cvt.rn.f32.u16 	%f57, %rs3;
	ld.const.f32 	%f58, [prewitt_x_3x3+8];
	fma.rn.f32 	%f59, %f58, %f57, %f54;
	ld.const.f32 	%f60, [prewitt_y_3x3+8];
	fma.rn.f32 	%f61, %f60, %f57, %f56;
	shr.s32 	%r56, %r4, 31;
	xor.b32  	%r57, %r56, %r4;
	setp.lt.s32 	%p19, %r57, %r12;
	not.b32 	%r58, %r57;
	add.s32 	%r59, %r30, %r58;
	selp.b32 	%r60, %r57, %r59, %p19;
	mul.lo.s32 	%r61, %r60, %r10;
	cvt.s64.s32 	%rd21, %r61;
	add.s64 	%rd22, %rd21, %rd12;
	add.s64 	%rd23, %rd1, %rd22;
	ld.global.u8 	%rs4, [%rd23];
	cvt.rn.f32.u16 	%f62, %rs4;
	ld.const.f32 	%f63, [prewitt_x_3x3+12];
	fma.rn.f32 	%f64, %f63, %f62, %f59;
	ld.const.f32 	%f65, [prewitt_y_3x3+12];
	fma.rn.f32 	%f66, %f65, %f62, %f61;
	add.s64 	%rd24, %rd21, %rd15;
	add.s64 	%rd25, %rd1, %rd24;
	ld.global.u8 	%rs5, [%rd25];
	cvt.rn.f32.u16 	%f67, %rs5;
	ld.const.f32 	%f68, [prewitt_x_3x3+16];
	fma.rn.f32 	%f69, %f68, %f67, %f64;
	ld.const.f32 	%f70, [prewitt_y_3x3+16];
	fma.rn.f32 	%f71, %f70, %f67, %f66;
	add.s64 	%rd26, %rd21, %rd18;
	add.s64 	%rd27, %rd1, %rd26;
	ld.global.u8 	%rs6, [%rd27];
	cvt.rn.f32.u16 	%f72, %rs6;
	ld.const.f32 	%f73, [prewitt_x_3x3+20];
	fma.rn.f32 	%f74, %f73, %f72, %f69;
	ld.const.f32 	%f75, [prewitt_y_3x3+20];
	fma.rn.f32 	%f76, %f75, %f72, %f71;
	add.s32 	%r62, %r4, 1;
	shr.s32 	%r63, %r62, 31;
	xor.b32  	%r64, %r63, %r62;
	setp.lt.s32 	%p20, %r64, %r12;
	not.b32 	%r65, %r64;
	add.s32 	%r66, %r30, %r65;
	selp.b32 	%r67, %r64, %r66, %p20;
	mul.lo.s32 	%r68, %r67, %r10;
	cvt.s64.s32 	%rd28, %r68;
	add.s64 	%rd29, %rd28, %rd12;
	add.s64 	%rd30, %rd1, %rd29;
	ld.global.u8 	%rs7, [%rd30];
	cvt.rn.f32.u16 	%f77, %rs7;
	ld.const.f32 	%f78, [prewitt_x_3x3+24];
	fma.rn.f32 	%f79, %f78, %f77, %f74;
	ld.const.f32 	%f80, [prewitt_y_3x3+24];
	fma.rn.f32 	%f81, %f80, %f77, %f76;
	add.s64 	%rd31, %rd28, %rd15;
	add.s64 	%rd32, %rd1, %rd31;
	ld.global.u8 	%rs8, [%rd32];
	cvt.rn.f32.u16 	%f82, %rs8;
	ld.const.f32 	%f83, [prewitt_x_3x3+28];
	fma.rn.f32 	%f84, %f83, %f82, %f79;
	ld.const.f32 	%f85, [prewitt_y_3x3+28];
	fma.rn.f32 	%f86, %f85, %f82, %f81;
	add.s64 	%rd33, %rd28, %rd18;
	add.s64 	%rd34, %rd1, %rd33;
	ld.global.u8 	%rs9, [%rd34];
	cvt.rn.f32.u16 	%f87, %rs9;
	ld.const.f32 	%f88, [prewitt_x_3x3+32];
	fma.rn.f32 	%f285, %f88, %f87, %f84;
	ld.const.f32 	%f89, [prewitt_y_3x3+32];
	fma.rn.f32 	%f286, %f89, %f87, %f86;
	bra.uni 	$L__BB0_29;
$L__BB0_8:
	add.s32 	%r109, %r3, -1;
	mul.lo.s32 	%r110, %r4, %r10;
	cvt.s64.s32 	%rd95, %r110;
	cvt.u64.u32 	%rd96, %r109;
	add.s64 	%rd97, %rd95, %rd96;
	add.s64 	%rd98, %rd1, %rd97;
	ld.global.u8 	%rs31, [%rd98];
	cvt.rn.f32.u16 	%f276, %rs31;
$L__BB0_9:
	ld.const.f32 	%f187, [prewitt_x_3x3+12];
	fma.rn.f32 	%f3, %f276, %f187, %f35;
	ld.const.f32 	%f188, [prewitt_y_3x3+12];
	fma.rn.f32 	%f4, %f276, %f188, %f36;
	or.pred  	%p35, %p4, %p6;
	mov.f32 	%f277, 0f00000000;
	@%p35 bra 	$L__BB0_11;
	mul.lo.s32 	%r111, %r4, %r10;
	cvt.s64.s32 	%rd99, %r111;
	cvt.u64.u32 	%rd100, %r3;
	add.s64 	%rd101, %rd99, %rd100;
	add.s64 	%rd102, %rd1, %rd101;
	ld.global.u8 	%rs32, [%rd102];
	cvt.rn.f32.u16 	%f277, %rs32;
$L__BB0_11:
	ld.const.f32 	%f190, [prewitt_x_3x3+16];
	fma.rn.f32 	%f7, %f277, %f190, %f3;
	ld.const.f32 	%f191, [prewitt_y_3x3+16];
	fma.rn.f32 	%f8, %f277, %f191, %f4;
	or.pred  	%p36, %p5, %p6;
	mov.f32 	%f278, 0f00000000;
	@%p36 bra 	$L__BB0_13;
	mul.lo.s32 	%r112, %r4, %r10;
	cvt.s64.s32 	%rd103, %r112;
	cvt.u64.u32 	%rd104, %r9;
	add.s64 	%rd105, %rd103, %rd104;
	add.s64 	%rd106, %rd1, %rd105;
	ld.global.u8 	%rs33, [%rd106];
	cvt.rn.f32.u16 	%f278, %rs33;
$L__BB0_13:
	ld.const.f32 	%f193, [prewitt_x_3x3+20];
	fma.rn.f32 	%f11, %f278, %f193, %f7;
	ld.const.f32 	%f194, [prewitt_y_3x3+20];
	fma.rn.f32 	%f12, %f278, %f194, %f8;
	add.s32 	%r8, %r4, 1;
	setp.lt.s32 	%p37, %r4, -1;
	setp.ge.s32 	%p38, %r8, %r12;
	or.pred  	%p3, %p37, %p38;
	or.pred  	%p39, %p2, %p3;
	mov.f32 	%f279, 0f00000000;
	@%p39 bra 	$L__BB0_15;
	add.s32 	%r113, %r3, -1;
	mul.lo.s32 	%r114, %r8, %r10;
	cvt.s64.s32 	%rd107, %r114;
	cvt.u64.u32 	%rd108, %r113;
	add.s64 	%rd109, %rd107, %rd108;
	add.s64 	%rd110, %rd1, %rd109;
	ld.global.u8 	%rs34, [%rd110];
	cvt.rn.f32.u16 	%f279, %rs34;
$L__BB0_15:
	ld.const.f32 	%f196, [prewitt_x_3x3+24];
	fma.rn.f32 	%f15, %f279, %f196, %f11;
	ld.const.f32 	%f197, [prewitt_y_3x3+24];
	fma.rn.f32 	%f16, %f279, %f197, %f12;
	or.pred  	%p40, %p4, %p3;
	mov.f32 	%f280, 0f00000000;
	@%p40 bra 	$L__BB0_17;
	mul.lo.s32 	%r115, %r8, %r10;
	cvt.s64.s32 	%rd111, %r115;
	cvt.u64.u32 	%rd112, %r3;
	add.s64 	%rd113, %rd111, %rd112;
	add.s64 	%rd114, %rd1, %rd113;
	ld.global.u8 	%rs35, [%rd114];
	cvt.rn.f32.u16 	%f280, %rs35;
$L__BB0_17:
	ld.const.f32 	%f199, [prewitt_x_3x3+28];
	fma.rn.f32 	%f19, %f280, %f199, %f15;
	ld.const.f32 	%f200, [prewitt_y_3x3+28];
	fma.rn.f32 	%f20, %f280, %f200, %f16;
	or.pred  	%p41, %p5, %p3;
	mov.f32 	%f281, 0f00000000;
	@%p41 bra 	$L__BB0_19;
	mul.lo.s32 	%r116, %r8, %r10;
	cvt.s64.s32 	%rd115, %r116;
	cvt.u64.u32 	%rd116, %r9;
	add.s64 	%rd117, %rd115, %rd116;
	add.s64 	%rd118, %rd1, %rd117;
	ld.global.u8 	%rs36, [%rd118];
	cvt.rn.f32.u16 	%f281, %rs36;
$L__BB0_19:
	ld.const.f32 	%f201, [prewitt_x_3x3+32];
	fma.rn.f32 	%f285, %f281, %f201, %f19;
	ld.const.f32 	%f202, [prewitt_y_3x3+32];
	fma.rn.f32 	%f286, %f281, %f202, %f20;
	bra.uni 	$L__BB0_29;
$L__BB0_20:
	add.s32 	%r7, %r4, -1;
	setp.lt.s32 	%p21, %r4, 1;
	setp.gt.s32 	%p22, %r4, %r12;
	or.pred  	%p1, %p21, %p22;
	setp.lt.s32 	%p23, %r3, 1;
	setp.gt.s32 	%p24, %r3, %r11;
	or.pred  	%p2, %p23, %p24;
	or.pred  	%p25, %p2, %p1;
	mov.f32 	%f282, 0f00000000;
	@%p25 bra 	$L__BB0_22;
	add.s32 	%r105, %r3, -1;
	mul.lo.s32 	%r106, %r7, %r10;
	cvt.s64.s32 	%rd83, %r106;
	cvt.u64.u32 	%rd84, %r105;
	add.s64 	%rd85, %rd83, %rd84;
	add.s64 	%rd86, %rd1, %rd85;
	ld.global.u8 	%rs28, [%rd86];
	cvt.rn.f32.u16 	%f282, %rs28;
$L__BB0_22:
	ld.const.f32 	%f178, [prewitt_x_3x3];
	fma.rn.f32 	%f27, %f282, %f178, 0f00000000;
	ld.const.f32 	%f179, [prewitt_y_3x3];
	fma.rn.f32 	%f28, %f282, %f179, 0f00000000;
	setp.lt.s32 	%p26, %r3, 0;
	setp.ge.s32 	%p27, %r3, %r11;
	or.pred  	%p4, %p26, %p27;
	or.pred  	%p28, %p4, %p1;
	mov.f32 	%f283, 0f00000000;
	@%p28 bra 	$L__BB0_24;
	mul.lo.s32 	%r107, %r7, %r10;
	cvt.s64.s32 	%rd87, %r107;
	cvt.u64.u32 	%rd88, %r3;
	add.s64 	%rd89, %rd87, %rd88;
	add.s64 	%rd90, %rd1, %rd89;
	ld.global.u8 	%rs29, [%rd90];
	cvt.rn.f32.u16 	%f283, %rs29;
$L__BB0_24:
	ld.const.f32 	%f181, [prewitt_x_3x3+4];
	fma.rn.f32 	%f31, %f283, %f181, %f27;
	ld.const.f32 	%f182, [prewitt_y_3x3+4];
	fma.rn.f32 	%f32, %f283, %f182, %f28;
	add.s32 	%r9, %r3, 1;
	setp.lt.s32 	%p29, %r3, -1;
	setp.ge.s32 	%p30, %r9, %r11;
	or.pred  	%p5, %p29, %p30;
	or.pred  	%p31, %p5, %p1;
	mov.f32 	%f284, 0f00000000;
	@%p31 bra 	$L__BB0_26;
	mul.lo.s32 	%r108, %r7, %r10;
	cvt.s64.s32 	%rd91, %r108;
	cvt.u64.u32 	%rd92, %r9;
	add.s64 	%rd93, %rd91, %rd92;
	add.s64 	%rd94, %rd1, %rd93;
	ld.global.u8 	%rs30, [%rd94];
	cvt.rn.f32.u16 	%f284, %rs30;
$L__BB0_26:
	ld.const.f32 	%f184, [prewitt_x_3x3+8];
	fma.rn.f32 	%f35, %f284, %f184, %f31;
	ld.const.f32 	%f185, [prewitt_y_3x3+8];
	fma.rn.f32 	%f36, %f284, %f185, %f32;
	setp.lt.s32 	%p32, %r4, 0;
	setp.ge.s32 	%p33, %r4, %r12;
	or.pred  	%p6, %p32, %p33;
	or.pred  	%p34, %p2, %p6;
	mov.f32 	%f276, 0f00000000;
	@%p34 bra 	$L__BB0_9;
	bra.uni 	$L__BB0_8;
$L__BB0_27:
	add.s32 	%r69, %r4, %r12;
	add.s32 	%r70, %r69, -1;
	add.s32 	%r71, %r3, %r11;
	add.s32 	%r72, %r71, -1;
	rem.s32 	%r73, %r72, %r11;
	rem.s32 	%r74, %r70, %r12;
	mul.lo.s32 	%r75, %r74, %r10;
	cvt.s64.s32 	%rd35, %r75;
	cvt.s64.s32 	%rd36, %r73;
	add.s64 	%rd37, %rd35, %rd36;
	add.s64 	%rd38, %rd1, %rd37;
	ld.global.u8 	%rs10, [%rd38];
	cvt.rn.f32.u16 	%f90, %rs10;
	ld.const.f32 	%f91, [prewitt_x_3x3];
	fma.rn.f32 	%f92, %f91, %f90, 0f00000000;
	ld.const.f32 	%f93, [prewitt_y_3x3];
	fma.rn.f32 	%f94, %f93, %f90, 0f00000000;
	rem.s32 	%r76, %r71, %r11;
	cvt.s64.s32 	%rd39, %r76;
	add.s64 	%rd40, %rd35, %rd39;
	add.s64 	%rd41, %rd1, %rd40;
	ld.global.u8 	%rs11, [%rd41];
	cvt.rn.f32.u16 	%f95, %rs11;
	ld.const.f32 	%f96, [prewitt_x_3x3+4];
	fma.rn.f32 	%f97, %f96, %f95, %f92;
	ld.const.f32 	%f98, [prewitt_y_3x3+4];
	fma.rn.f32 	%f99, %f98, %f95, %f94;
	add.s32 	%r77, %r71, 1;
	rem.s32 	%r78, %r77, %r11;
	cvt.s64.s32 	%rd42, %r78;
	add.s64 	%rd43, %rd35, %rd42;
	add.s64 	%rd44, %rd1, %rd43;
	ld.global.u8 	%rs12, [%rd44];
	cvt.rn.f32.u16 	%f100, %rs12;
	ld.const.f32 	%f101, [prewitt_x_3x3+8];
	fma.rn.f32 	%f102, %f101, %f100, %f97;
	ld.const.f32 	%f103, [prewitt_y_3x3+8];
	fma.rn.f32 	%f104, %f103, %f100, %f99;
	rem.s32 	%r79, %r69, %r12;
	mul.lo.s32 	%r80, %r79, %r10;
	cvt.s64.s32 	%rd45, %r80;
	add.s64 	%rd46, %rd45, %rd36;
	add.s64 	%rd47, %rd1, %rd46;
	ld.global.u8 	%rs13, [%rd47];
	cvt.rn.f32.u16 	%f105, %rs13;
	ld.const.f32 	%f106, [prewitt_x_3x3+12];
	fma.rn.f32 	%f107, %f106, %f105, %f102;
	ld.const.f32 	%f108, [prewitt_y_3x3+12];
	fma.rn.f32 	%f109, %f108, %f105, %f104;
	add.s64 	%rd48, %rd45, %rd39;
	add.s64 	%rd49, %rd1, %rd48;
	ld.global.u8 	%rs14, [%rd49];
	cvt.rn.f32.u16 	%f110, %rs14;
	ld.const.f32 	%f111, [prewitt_x_3x3+16];
	fma.rn.f32 	%f112, %f111, %f110, %f107;
	ld.const.f32 	%f113, [prewitt_y_3x3+16];
	fma.rn.f32 	%f114, %f113, %f110, %f109;
	add.s64 	%rd50, %rd45, %rd42;
	add.s64 	%rd51, %rd1, %rd50;
	ld.global.u8 	%rs15, [%rd51];
	cvt.rn.f32.u16 	%f115, %rs15;
	ld.const.f32 	%f116, [prewitt_x_3x3+20];
	fma.rn.f32 	%f117, %f116, %f115, %f112;
	ld.const.f32 	%f118, [prewitt_y_3x3+20];
	fma.rn.f32 	%f119, %f118, %f115, %f114;
	add.s32 	%r81, %r69, 1;
	rem.s32 	%r82, %r81, %r12;
	mul.lo.s32 	%r83, %r82, %r10;
	cvt.s64.s32 	%rd52, %r83;
	add.s64 	%rd53, %rd52, %rd36;
	add.s64 	%rd54, %rd1, %rd53;
	ld.global.u8 	%rs16, [%rd54];
	cvt.rn.f32.u16 	%f120, %rs16;
	ld.const.f32 	%f121, [prewitt_x_3x3+24];
	fma.rn.f32 	%f122, %f121, %f120, %f117;
	ld.const.f32 	%f123, [prewitt_y_3x3+24];
	fma.rn.f32 	%f124, %f123, %f120, %f119;
	add.s64 	%rd55, %rd52, %rd39;
	add.s64 	%rd56, %rd1, %rd55;
	ld.global.u8 	%rs17, [%rd56];
	cvt.rn.f32.u16 	%f125, %rs17;
	ld.const.f32 	%f126, [prewitt_x_3x3+28];
	fma.rn.f32 	%f127, %f126, %f125, %f122;
	ld.const.f32 	%f128, [prewitt_y_3x3+28];
	fma.rn.f32 	%f129, %f128, %f125, %f124;
	add.s64 	%rd57, %rd52, %rd42;
	add.s64 	%rd58, %rd1, %rd57;
	ld.global.u8 	%rs18, [%rd58];
	cvt.rn.f32.u16 	%f130, %rs18;
	ld.const.f32 	%f131, [prewitt_x_3x3+32];
	fma.rn.f32 	%f285, %f131, %f130, %f127;
	ld.const.f32 	%f132, [prewitt_y_3x3+32];
	fma.rn.f32 	%f286, %f132, %f130, %f129;
	bra.uni 	$L__BB0_29;
$L__BB0_28:
	ld.const.f32 	%f203, [prewitt_y_3x3];
	fma.rn.f32 	%f204, %f203, 0f00000000, 0f00000000;
	ld.const.f32 	%f205, [prewitt_x_3x3];
	fma.rn.f32 	%f206, %f205, 0f00000000, 0f00000000;
	ld.const.f32 	%f207, [prewitt_x_3x3+4];
	fma.rn.f32 	%f208, %f207, 0f00000000, %f206;
	ld.const.f32 	%f209, [prewitt_y_3x3+4];
	fma.rn.f32 	%f210, %f209, 0f00000000, %f204;
	ld.const.f32 	%f211, [prewitt_x_3x3+8];
	fma.rn.f32 	%f212, %f211, 0f00000000, %f208;
	ld.const.f32 	%f213, [prewitt_y_3x3+8];
	fma.rn.f32 	%f214, %f213, 0f00000000, %f210;
	ld.const.f32 	%f215, [prewitt_x_3x3+12];
	fma.rn.f32 	%f216, %f215, 0f00000000, %f212;
	ld.const.f32 	%f217, [prewitt_y_3x3+12];
	fma.rn.f32 	%f218, %f217, 0f00000000, %f214;
	ld.const.f32 	%f219, [prewitt_x_3x3+16];
	fma.rn.f32 	%f220, %f219, 0f00000000, %f216;
	ld.const.f32 	%f221, [prewitt_y_3x3+16];
	fma.rn.f32 	%f222, %f221, 0f00000000, %f218;
	ld.const.f32 	%f223, [prewitt_x_3x3+20];
	fma.rn.f32 	%f224, %f223, 0f00000000, %f220;
	ld.const.f32 	%f225, [prewitt_y_3x3+20];
	fma.rn.f32 	%f226, %f225, 0f00000000, %f222;
	ld.const.f32 	%f227, [prewitt_x_3x3+24];
	fma.rn.f32 	%f228, %f227, 0f00000000, %f224;
	ld.const.f32 	%f229, [prewitt_y_3x3+24];
	fma.rn.f32 	%f230, %f229, 0f00000000, %f226;
	ld.const.f32 	%f231, [prewitt_x_3x3+28];
	fma.rn.f32 	%f232, %f231, 0f00000000, %f228;
	ld.const.f32 	%f233, [prewitt_y_3x3+28];
	fma.rn.f32 	%f234, %f233, 0f00000000, %f230;
	ld.const.f32 	%f235, [prewitt_x_3x3+32];
	fma.rn.f32 	%f285, %f235, 0f00000000, %f232;
	ld.const.f32 	%f236, [prewitt_y_3x3+32];
	fma.rn.f32 	%f286, %f236, 0f00000000, %f234;
$L__BB0_29:
	mul.f32 	%f237, %f286, %f286;
	fma.rn.f32 	%f238, %f285, %f285, %f237;
	sqrt.rn.f32 	%f239, %f238;
	abs.f32 	%f240, %f285;
	abs.f32 	%f241, %f286;
	setp.gt.f32 	%p42, %f241, %f240;
	selp.f32 	%f242, %f241, %f240, %p42;
	selp.f32 	%f243, %f240, %f241, %p42;
	div.rn.f32 	%f244, %f243, %f242;
	mul.f32 	%f245, %f244, %f244;
	fma.rn.f32 	%f246, %f245, 0f3B33710B, 0fBC807748;
	fma.rn.f32 	%f247, %f246, %f245, 0f3D2CDAB2;
	fma.rn.f32 	%f248, %f247, %f245, 0fBD992D10;
	fma.rn.f32 	%f249, %f248, %f245, 0f3DD9EA6C;
	fma.rn.f32 	%f250, %f249, %f245, 0fBE117CB1;
	fma.rn.f32 	%f251, %f250, %f245, 0f3E4CBCE0;
	fma.rn.f32 	%f252, %f251, %f245, 0fBEAAAA7D;
	mul.f32 	%f253, %f245, %f252;
	fma.rn.f32 	%f254, %f253, %f244, %f244;
	neg.f32 	%f255, %f254;
	fma.rn.f32 	%f256, 0f3F6EE581, 0f3FD774EB, %f255;
	selp.f32 	%f257, %f256, %f254, %p42;
	selp.f32 	%f258, 0f3F6EE581, 0f3FEEE581, %p42;
	selp.f32 	%f259, %f254, %f255, %p42;
	mov.b32 	%r117, %f285;
	fma.rn.f32 	%f260, %f258, 0f3FD774EB, %f259;
	setp.lt.s32 	%p43, %r117, 0;
	selp.f32 	%f261, %f260, %f257, %p43;
	add.f32 	%f262, %f240, %f241;
	setp.eq.f32 	%p44, %f242, 0f00000000;
	selp.f32 	%f263, 0f40490FDB, 0f00000000, %p43;
	setp.eq.f32 	%p45, %f240, %f241;
	selp.f32 	%f264, 0f4016CBE4, 0f3F490FDB, %p43;
	selp.f32 	%f265, %f264, %f261, %p45;
	selp.f32 	%f266, %f263, %f265, %p44;
	abs.f32 	%f267, %f262;
	setp.nan.f32 	%p46, %f267, %f267;
	copysign.f32 	%f268, %f286, %f266;
	selp.f32 	%f269, %f262, %f268, %p46;
	mul.f32 	%f270, %f269, 0f43340000;
	cvt.f64.f32 	%fd1, %f270;
	div.rn.f64 	%fd2, %fd1, 0d400921FB54442D18;
	cvt.rn.f32.f64 	%f271, %fd2;
	min.f32 	%f272, %f239, 0f46FFFE00;
	max.f32 	%f273, %f272, 0fC7000000;
	setp.lt.f32 	%p47, %f271, 0f00000000;
	add.f32 	%f274, %f271, 0f43B40000;
	selp.f32 	%f275, %f274, %f271, %p47;
	cvt.rzi.s32.f32 	%r118, %f273;
	mul.wide.s32 	%rd119, %r1, 2;
	add.s64 	%rd120, %rd2, %rd119;
	st.global.u16 	[%rd120], %r118;
	cvt.rzi.s32.f32 	%r119, %f275;
	add.s64 	%rd121, %rd3, %rd119;
	st.global.u16 	[%rd121], %r119;
$L__BB0_30:
	ret;

}
	// .globl	_Z48nppiGradientVectorPrewittBorder_8u32f_C1R_kernelPKhi8NppiSize9NppiPointPfiS3_iS1_12NppiMaskSize14NppiBorderType
.visible .entry _Z48nppiGradientVectorPrewittBorder_8u32f_C1R_kernelPKhi8NppiSize9NppiPointPfiS3_iS1_12NppiMaskSize14NppiBorderType(
	.param .u64 .ptr .align 1 _Z48nppiGradientVectorPrewittBorder_8u32f_C1R_kernelPKhi8NppiSize9NppiPointPfiS3_iS1_12NppiMaskSize14NppiBorderType_param_0,
	.param .u32 _Z48nppiGradientVectorPrewittBorder_8u32f_C1R_kernelPKhi8NppiSize9NppiPointPfiS3_iS1_12NppiMaskSize14NppiBorderType_param_1,
	.param .align 4 .b8 _Z48nppiGradientVectorPrewittBorder_8u32f_C1R_kernelPKhi8NppiSize9NppiPointPfiS3_iS1_12NppiMaskSize14NppiBorderType_param_2[8],
	.param .align 4 .b8 _Z48nppiGradientVectorPrewittBorder_8u32f_C1R_kernelPKhi8NppiSize9NppiPointPfiS3_iS1_12NppiMaskSize14NppiBorderType_param_3[8],
	.param .u64 .ptr .align 1 _Z48nppiGradientVectorPrewittBorder_8u32f_C1R_kernelPKhi8NppiSize9NppiPointPfiS3_iS1_12NppiMaskSize14NppiBorderType_param_4,
	.param .u32 _Z48nppiGradientVectorPrewittBorder_8u32f_C1R_kernelPKhi8NppiSize9NppiPointPfiS3_iS1_12NppiMaskSize14NppiBorderType_param_5,
	.param .u64 .ptr .align 1 _Z48nppiGradientVectorPrewittBorder_8u32f_C1R_kernelPKhi8NppiSize9NppiPointPfiS3_iS1_12NppiMaskSize14NppiBorderType_param_6,
	.param .u32 _Z48nppiGradientVectorPrewittBorder_8u32f_C1R_kernelPKhi8NppiSize9NppiPointPfiS3_iS1_12NppiMaskSize14NppiBorderType_param_7,
	.param .align 4 .b8 _Z48nppiGradientVectorPrewittBorder_8u32f_C1R_kernelPKhi8NppiSize9NppiPointPfiS3_iS1_12NppiMaskSize14NppiBorderType_param_8[8],
	.param .u32 _Z48nppiGradientVectorPrewittBorder_8u32f_C1R_kernelPKhi8NppiSize9NppiPointPfiS3_iS1_12NppiMaskSize14NppiBorderType_param_9,
	.param .u32 _Z48nppiGradientVectorPrewittBorder_8u32f_C1R_kernelPKhi8NppiSize9NppiPointPfiS3_iS1_12NppiMaskSize14NppiBorderType_param_10
)
{
	.reg .pred 	%p<48>;
	.reg .b16 	%rs<37>;
	.reg .b32 	%r<118>;
	.reg .b32 	%f<285>;
	.reg .b64 	%rd<122>;
	.reg .b64 	%fd<3>;

	ld.param.u32 	%r14, [_Z48nppiGradientVectorPrewittBorder_8u32f_C1R_kernelPKhi8NppiSize9NppiPointPfiS3_iS1_12NppiMaskSize14NppiBorderType_param_3+4];
	ld.param.u32 	%r13, [_Z48nppiGradientVectorPrewittBorder_8u32f_C1R_kernelPKhi8NppiSize9NppiPointPfiS3_iS1_12NppiMaskSize14NppiBorderType_param_3];
	ld.param.u32 	%r12, [_Z48nppiGradientVectorPrewittBorder_8u32f_C1R_kernelPKhi8NppiSize9NppiPointPfiS3_iS1_12NppiMaskSize14NppiBorderType_param_2+4];
	ld.param.u32 	%r11, [_Z48nppiGradientVectorPrewittBorder_8u32f_C1R_kernelPKhi8NppiSize9NppiPointPfiS3_iS1_12NppiMaskSize14NppiBorderType_param_2];
	ld.param.u32 	%r18, [_Z48nppiGradientVectorPrewittBorder_8u32f_C1R_kernelPKhi8NppiSize9NppiPointPfiS3_iS1_12NppiMaskSize14NppiBorderType_param_8];
	ld.param.u64 	%rd6, [_Z48nppiGradientVectorPrewittBorder_8u32f_C1R_kernelPKhi8NppiSize9NppiPointPfiS3_iS1_12NppiMaskSize14NppiBorderType_param_0];
	ld.param.u32 	%r10, [_Z48nppiGradientVectorPrewittBorder_8u32f_C1R_kernelPKhi8NppiSize9NppiPointPfiS3_iS1_12NppiMaskSize14NppiBorderType_param_1];
	ld.param.u64 	%rd4, [_Z48nppiGradientVectorPrewittBorder_8u32f_C1R_kernelPKhi8NppiSize9NppiPointPfiS3_iS1_12NppiMaskSize14NppiBorderType_param_4];
	ld.param.u32 	%r15, [_Z48nppiGradientVectorPrewittBorder_8u32f_C1R_kernelPKhi8NppiSize9NppiPointPfiS3_iS1_12NppiMaskSize14NppiBorderType_param_5];
	ld.param.u64 	%rd5, [_Z48nppiGradientVectorPrewittBorder_8u32f_C1R_kernelPKhi8NppiSize9NppiPointPfiS3_iS1_12NppiMaskSize14NppiBorderType_param_6];
	ld.param.u32 	%r16, [_Z48nppiGradientVectorPrewittBorder_8u32f_C1R_kernelPKhi8NppiSize9NppiPointPfiS3_iS1_12NppiMaskSize14NppiBorderType_param_7];
	ld.param.u32 	%r19, [_Z48nppiGradientVectorPrewittBorder_8u32f_C1R_kernelPKhi8NppiSize9NppiPointPfiS3_iS1_12NppiMaskSize14NppiBorderType_param_8+4];
	ld.param.u32 	%r17, [_Z48nppiGradientVectorPrewittBorder_8u32f_C1R_kernelPKhi8NppiSize9NppiPointPfiS3_iS1_12NppiMaskSize14NppiBorderType_param_10];
	cvta.to.global.u64 	%rd1, %rd6;
	mov.u32 	%r21, %ctaid.x;
	mov.u32 	%r22, %ntid.x;
	mov.u32 	%r23, %tid.x;
	mad.lo.s32 	%r1, %r21, %r22, %r23;
	mov.u32 	%r24, %ctaid.y;
	mov.u32 	%r25, %ntid.y;
	mov.u32 	%r26, %tid.y;
	mad.lo.s32 	%r27, %r24, %r25, %r26;
	setp.ge.s32 	%p7, %r1, %r18;
	setp.ge.s32 	%p8, %r27, %r19;
	or.pred  	%p9, %p7, %p8;
	@%p9 bra 	$L__BB1_30;
	cvta.to.global.u64 	%rd7, %rd4;
	cvta.to.global.u64 	%rd8, %rd5;
	mul.lo.s32 	%r28, %r15, %r27;
	cvt.s64.s32 	%rd9, %r28;
	add.s64 	%rd2, %rd7, %rd9;
	mul.lo.s32 	%r29, %r16, %r27;
	cvt.s64.s32 	%rd10, %r29;
	add.s64 	%rd3, %rd8, %rd10;
	add.s32 	%r3, %r13, %r1;
	add.s32 	%r4, %r14, %r27;
	setp.gt.s32 	%p10, %r17, 2;
	@%p10 bra 	$L__BB1_5;
	setp.eq.s32 	%p13, %r17, 1;
	@%p13 bra 	$L__BB1_20;
	setp.eq.s32 	%p14, %r17, 2;
	@%p14 bra 	$L__BB1_4;
	bra.uni 	$L__BB1_28;
$L__BB1_4:
	add.s32 	%r84, %r12, -1;
	add.s32 	%r85, %r11, -1;
	add.s32 	%r86, %r4, -1;
	min.s32 	%r87, %r86, %r84;
	max.s32 	%r88, %r87, 0;
	add.s32 	%r89, %r3, -1;
	min.s32 	%r90, %r89, %r85;
	max.s32 	%r91, %r90, 0;
	mul.lo.s32 	%r92, %r88, %r10;
	cvt.s64.s32 	%rd59, %r92;
	cvt.u64.u32 	%rd60, %r91;
	add.s64 	%rd61, %rd59, %rd60;
	add.s64 	%rd62, %rd1, %rd61;
	ld.global.u8 	%rs19, [%rd62];
	cvt.rn.f32.u16 	%f133, %rs19;
	ld.const.f32 	%f134, [prewitt_x_3x3];
	fma.rn.f32 	%f135, %f134, %f133, 0f00000000;
	ld.const.f32 	%f136, [prewitt_y_3x3];
	fma.rn.f32 	%f137, %f136, %f133, 0f00000000;
	min.s32 	%r93, %r3, %r85;
	max.s32 	%r94, %r93, 0;
	cvt.u64.u32 	%rd63, %r94;
	add.s64 	%rd64, %rd59, %rd63;
	add.s64 	%rd65, %rd1, %rd64;
	ld.global.u8 	%rs20, [%rd65];
	cvt.rn.f32.u16 	%f138, %rs20;
	ld.const.f32 	%f139, [prewitt_x_3x3+4];
	fma.rn.f32 	%f140, %f139, %f138, %f135;
	ld.const.f32 	%f141, [prewitt_y_3x3+4];
	fma.rn.f32 	%f142, %f141, %f138, %f137;
	add.s32 	%r95, %r3, 1;
	min.s32 	%r96, %r95, %r85;
	max.s32 	%r97, %r96, 0;
	cvt.u64.u32 	%rd66, %r97;
	add.s64 	%rd67, %rd59, %rd66;
	add.s64 	%rd68, %rd1, %rd67;
	ld.global.u8 	%rs21, [%rd68];
	cvt.rn.f32.u16 	%f143, %rs21;
	ld.const.f32 	%f144, [prewitt_x_3x3+8];
	fma.rn.f32 	%f145, %f144, %f143, %f140;
	ld.const.f32 	%f146, [prewitt_y_3x3+8];
	fma.rn.f32 	%f147, %f146, %f143, %f142;
	min.s32 	%r98, %r4, %r84;
	max.s32 	%r99, %r98, 0;
	mul.lo.s32 	%r100, %r99, %r10;
	cvt.s64.s32 	%rd69, %r100;
	add.s64 	%rd70, %rd69, %rd60;
	add.s64 	%rd71, %rd1, %rd70;
	ld.global.u8 	%rs22, [%rd71];
	cvt.rn.f32.u16 	%f148, %rs22;
	ld.const.f32 	%f149, [prewitt_x_3x3+12];
	fma.rn.f32 	%f150, %f149, %f148, %f145;
	ld.const.f32 	%f151, [prewitt_y_3x3+12];
	fma.rn.f32 	%f152, %f151, %f148, %f147;
	add.s64 	%rd72, %rd69, %rd63;
	add.s64 	%rd73, %rd1, %rd72;
	ld.global.u8 	%rs23, [%rd73];
	cvt.rn.f32.u16 	%f153, %rs23;
	ld.const.f32 	%f154, [prewitt_x_3x3+16];
	fma.rn.f32 	%f155, %f154, %f153, %f150;
	ld.const.f32 	%f156, [prewitt_y_3x3+16];
	fma.rn.f32 	%f157, %f156, %f153, %f152;
	add.s64 	%rd74, %rd69, %rd66;
	add.s64 	%rd75, %rd1, %rd74;
	ld.global.u8 	%rs24, [%rd75];
	cvt.rn.f32.u16 	%f158, %rs24;
	ld.const.f32 	%f159, [prewitt_x_3x3+20];
	fma.rn.f32 	%f160, %f159, %f158, %f155;
	ld.const.f32 	%f161, [prewitt_y_3x3+20];
	fma.rn.f32 	%f162, %f161, %f158, %f157;
	add.s32 	%r101, %r4, 1;
	min.s32 	%r102, %r101, %r84;
	max.s32 	%r103, %r102, 0;
	mul.lo.s32 	%r104, %r103, %r10;
	cvt.s64.s32 	%rd76, %r104;
	add.s64 	%rd77, %rd76, %rd60;
	add.s64 	%rd78, %rd1, %rd77;
	ld.global.u8 	%rs25, [%rd78];
	cvt.rn.f32.u16 	%f163, %rs25;
	ld.const.f32 	%f164, [prewitt_x_3x3+24];
	fma.rn.f32 	%f165, %f164, %f163, %f160;
	ld.const.f32 	%f166, [prewitt_y_3x3+24];
	fma.rn.f32 	%f167, %f166, %f163, %f162;
	add.s64 	%rd79, %rd76, %rd63;
	add.s64 	%rd80, %rd1, %rd79;
	ld.global.u8 	%rs26, [%rd80];
	cvt.rn.f32.u16 	%f168, %rs26;
	ld.const.f32 	%f169, [prewitt_x_3x3+28];
	fma.rn.f32 	%f170, %f169, %f168, %f165;
	ld.const.f32 	%f171, [prewitt_y_3x3+28];
	fma.rn.f32 	%f172, %f171, %f168, %f167;
	add.s64 	%rd81, %rd76, %rd66;
	add.s64 	%rd82, %rd1, %rd81;
	ld.global.u8 	%rs27, [%rd82];
	cvt.rn.f32.u16 	%f173, %rs27;
	ld.const.f32 	%f174, [prewitt_x_3x3+32];
	fma.rn.f32 	%f283, %f174, %f173, %f170;
	ld.const.f32 	%f175, [prewitt_y_3x3+32];
	fma.rn.f32 	%f284, %f175, %f173, %f172;
	bra.uni 	$L__BB1_29;
$L__BB1_5:
	setp.eq.s32 	%p11, %r17, 3;
	@%p11 bra 	$L__BB1_27;
	setp.eq.s32 	%p12, %r17, 4;
	@%p12 bra 	$L__BB1_7;
	bra.uni 	$L__BB1_28;
$L__BB1_7:
	shl.b32 	%r30, %r12, 1;
	shl.b32 	%r31, %r11, 1;
	add.s32 	%r32, %r4, -1;
	shr.s32 	%r33, %r32, 31;
	xor.b32  	%r34, %r33, %r32;
	setp.lt.s32 	%p15, %r34, %r12;
	not.b32 	%r35, %r34;
	add.s32 	%r36, %r30, %r35;
	selp.b32 	%r37, %r34, %r36, %p15;
	add.s32 	%r38, %r3, -1;
	shr.s32 	%r39, %r38, 31;
	xor.b32  	%r40, %r39, %r38;
	setp.lt.s32 	%p16, %r40, %r11;
	not.b32 	%r41, %r40;
	add.s32 	%r42, %r31, %r41;
	selp.b32 	%r43, %r40, %r42, %p16;
	mul.lo.s32 	%r44, %r37, %r10;
	cvt.s64.s32 	%rd11, %r44;
	cvt.s64.s32 	%rd12, %r43;
	add.s64 	%rd13, %rd11, %rd12;
	add.s64 	%rd14, %rd1, %rd13;
	ld.global.u8 	%rs1, [%rd14];
	cvt.rn.f32.u16 	%f47, %rs1;
	ld.const.f32 	%f48, [prewitt_x_3x3];
	fma.rn.f32 	%f49, %f48, %f47, 0f00000000;
	ld.const.f32 	%f50, [prewitt_y_3x3];
	fma.rn.f32 	%f51, %f50, %f47, 0f00000000;
	shr.s32 	%r45, %r3, 31;
	xor.b32  	%r46, %r45, %r3;
	setp.lt.s32 	%p17, %r46, %r11;
	not.b32 	%r47, %r46;
	add.s32 	%r48, %r31, %r47;
	selp.b32 	%r49, %r46, %r48, %p17;
	cvt.s64.s32 	%rd15, %r49;
	add.s64 	%rd16, %rd11, %rd15;
	add.s64 	%rd17, %rd1, %rd16;
	ld.global.u8 	%rs2, [%rd17];
	cvt.rn.f32.u16 	%f52, %rs2;
	ld.const.f32 	%f53, [prewitt_x_3x3+4];
	fma.rn.f32 	%f54, %f53, %f52, %f49;
	ld.const.f32 	%f55, [prewitt_y_3x3+4];
	fma.rn.f32 	%f56, %f55, %f52, %f51;
	add.s32 	%r50, %r3, 1;
	shr.s32 	%r51, %r50, 31;
	xor.b32  	%r52, %r51, %r50;
	setp.lt.s32 	%p18, %r52, %r11;
	not.b32 	%r53, %r52;
	add.s32 	%r54, %r31, %r53;
	selp.b32 	%r55, %r52, %r54, %p18;
	cvt.s64.s32 	%rd18, %r55;
	add.s64 	%rd19, %rd11, %rd18;
	add.s64 	%rd20, %rd1, %rd19;
	ld.global.u8 	%rs3, [%rd20];
	cvt.rn.f32.u16 	%f57, %rs3;
	ld.const.f32 	%f58, [prewitt_x_3x3+8];
	fma.rn.f32 	%f59, %f58, %f57, %f54;
	ld.const.f32 	%f60, [prewitt_y_3x3+8];
	fma.rn.f32 	%f61, %f60, %f57, %f56;
	shr.s32 	%r56, %r4, 31;
	xor.b32  	%r57, %r56, %r4;
	setp.lt.s32 	%p19, %r57, %r12;
	not.b32 	%r58, %r57;
	add.s32 	%r59, %r30, %r58;
	selp.b32 	%r60, %r57, %r59, %p19;
	mul.lo.s32 	%r61, %r60, %r10;
	cvt.s64.s32 	%rd21, %r61;
	add.s64 	%rd22, %rd21, %rd12;
	add.s64 	%rd23, %rd1, %rd22;
	ld.global.u8 	%rs4, [%rd23];
	cvt.rn.f32.u16 	%f62, %rs4;
	ld.const.f32 	%f63, [prewitt_x_3x3+12];
	fma.rn.f32 	%f64, %f63, %f62, %f59;
	ld.const.f32 	%f65, [prewitt_y_3x3+12];
	fma.rn.f32 	%f66, %f65, %f62, %f61;
	add.s64 	%rd24, %rd21, %rd15;
	add.s64 	%rd25, %rd1, %rd24;
	ld.global.u8 	%rs5, [%rd25];
	cvt.rn.f32.u16 	%f67, %rs5;
	ld.const.f32 	%f68, [prewitt_x_3x3+16];
	fma.rn.f32 	%f69, %f68, %f67, %f64;
	ld.const.f32 	%f70, [prewitt_y_3x3+16];
	fma.rn.f32 	%f71, %f70, %f67, %f66;
	add.s64 	%rd26, %rd21, %rd18;
	add.s64 	%rd27, %rd1, %rd26;
	ld.global.u8 	%rs6, [%rd27];
	cvt.rn.f32.u16 	%f72, %rs6;
	ld.const.f32 	%f73, [prewitt_x_3x3+20];
	fma.rn.f32 	%f74, %f73, %f72, %f69;
	ld.const.f32 	%f75, [prewitt_y_3x3+20];
	fma.rn.f32 	%f76, %f75, %f72, %f71;
	add.s32 	%r62, %r4, 1;
	shr.s32 	%r63, %r62, 31;
	xor.b32  	%r64, %r63, %r62;
	setp.lt.s32 	%p20, %r64, %r12;
	not.b32 	%r65, %r64;
	add.s32 	%r66, %r30, %r65;
	selp.b32 	%r67, %r64, %r66, %p20;
	mul.lo.s32 	%r68, %r67, %r10;
	cvt.s64.s32 	%rd28, %r68;
	add.s64 	%rd29, %rd28, %rd12;
	add.s64 	%rd30, %rd1, %rd29;
	ld.global.u8 	%rs7, [%rd30];
	cvt.rn.f32.u16 	%f77, %rs7;
	ld.const.f32 	%f78, [prewitt_x_3x3+24];
	fma.rn.f32 	%f79, %f78, %f77, %f74;
	ld.const.f32 	%f80, [prewitt_y_3x3+24];
	fma.rn.f32 	%f81, %f80, %f77, %f76;
	add.s64 	%rd31, %rd28, %rd15;
	add.s64 	%rd32, %rd1, %rd31;
	ld.global.u8 	%rs8, [%rd32];
	cvt.rn.f32.u16 	%f82, %rs8;
	ld.const.f32 	%f83, [prewitt_x_3x3+28];
	fma.rn.f32 	%f84, %f83, %f82, %f79;
	ld.const.f32 	%f85, [prewitt_y_3x3+28];
	fma.rn.f32 	%f86, %f85, %f82, %f81;
	add.s64 	%rd33, %rd28, %rd18;
	add.s64 	%rd34, %rd1, %rd33;
	ld.global.u8 	%rs9, [%rd34];
	cvt.rn.f32.u16 	%f87, %rs9;
	ld.const.f32 	%f88, [prewitt_x_3x3+32];
	fma.rn.f32 	%f283, %f88, %f87, %f84;
	ld.const.f32 	%f89, [prewitt_y_3x3+32];
	fma.rn.f32 	%f284, %f89, %f87, %f86;
	bra.uni 	$L__BB1_29;
$L__BB1_8:
	add.s32 	%r109, %r3, -1;
	mul.lo.s32 	%r110, %r4, %r10;
	cvt.s64.s32 	%rd95, %r110;
	cvt.u64.u32 	%rd96, %r109;
	add.s64 	%rd97, %rd95, %rd96;
	add.s64 	%rd98, %rd1, %rd97;
	ld.global.u8 	%rs31, [%rd98];
	cvt.rn.f32.u16 	%f274, %rs31;
$L__BB1_9:
	ld.const.f32 	%f187, [prewitt_x_3x3+12];
	fma.rn.f32 	%f3, %f274, %f187, %f35;
	ld.const.f32 	%f188, [prewitt_y_3x3+12];
	fma.rn.f32 	%f4, %f274, %f188, %f36;
	or.pred  	%p35, %p4, %p6;
	mov.f32 	%f275, 0f00000000;
	@%p35 bra 	$L__BB1_11;
	mul.lo.s32 	%r111, %r4, %r10;
	cvt.s64.s32 	%rd99, %r111;
	cvt.u64.u32 	%rd100, %r3;
	add.s64 	%rd101, %rd99, %rd100;
	add.s64 	%rd102, %rd1, %rd101;
	ld.global.u8 	%rs32, [%rd102];
	cvt.rn.f32.u16 	%f275, %rs32;
$L__BB1_11:
	ld.const.f32 	%f190, [prewitt_x_3x3+16];
	fma.rn.f32 	%f7, %f275, %f190, %f3;
	ld.const.f32 	%f191, [prewitt_y_3x3+16];
	fma.rn.f32 	%f8, %f275, %f191, %f4;
	or.pred  	%p36, %p5, %p6;
	mov.f32 	%f276, 0f00000000;
	@%p36 bra 	$L__BB1_13;
	mul.lo.s32 	%r112, %r4, %r10;
	cvt.s64.s32 	%rd103, %r112;
	cvt.u64.u32 	%rd104, %r9;
	add.s64 	%rd105, %rd103, %rd104;
	add.s64 	%rd106, %rd1, %rd105;
	ld.global.u8 	%rs33, [%rd106];
	cvt.rn.f32.u16 	%f276, %rs33;
$L__BB1_13:
	ld.const.f32 	%f193, [prewitt_x_3x3+20];
	fma.rn.f32 	%f11, %f276, %f193, %f7;
	ld.const.f32 	%f194, [prewitt_y_3x3+20];
	fma.rn.f32 	%f12, %f276, %f194, %f8;
	add.s32 	%r8, %r4, 1;
	setp.lt.s32 	%p37, %r4, -1;
	setp.ge.s32 	%p38, %r8, %r12;
	or.pred  	%p3, %p37, %p38;
	or.pred  	%p39, %p2, %p3;
	mov.f32 	%f277, 0f00000000;
	@%p39 bra 	$L__BB1_15;
	add.s32 	%r113, %r3, -1;
	mul.lo.s32 	%r114, %r8, %r10;
	cvt.s64.s32 	%rd107, %r114;
	cvt.u64.u32 	%rd108, %r113;
	add.s64 	%rd109, %rd107, %rd108;
	add.s64 	%rd110, %rd1, %rd109;
	ld.global.u8 	%rs34, [%rd110];
	cvt.rn.f32.u16 	%f277, %rs34;
$L__BB1_15:
	ld.const.f32 	%f196, [prewitt_x_3x3+24];
	fma.rn.f32 	%f15, %f277, %f196, %f11;
	ld.const.f32 	%f197, [prewitt_y_3x3+24];
	fma.rn.f32 	%f16, %f277, %f197, %f12;
	or.pred  	%p40, %p4, %p3;
	mov.f32 	%f278, 0f00000000;
	@%p40 bra 	$L__BB1_17;
	mul.lo.s32 	%r115, %r8, %r10;
	cvt.s64.s32 	%rd111, %r115;
	cvt.u64.u32 	%rd112, %r3;
	add.s64 	%rd113, %rd111, %rd112;
	add.s64 	%rd114, %rd1, %rd113;
	ld.global.u8 	%rs35, [%rd114];
	cvt.rn.f32.u16 	%f278, %rs35;
$L__BB1_17:
	ld.const.f32 	%f199, [prewitt_x_3x3+28];
	fma.rn.f32 	%f19, %f278, %f199, %f15;
	ld.const.f32 	%f200, [prewitt_y_3x3+28];
	fma.rn.f32 	%f20, %f278, %f200, %f16;
	or.pred  	%p41, %p5, %p3;
	mov.f32 	%f279, 0f00000000;
	@%p41 bra 	$L__BB1_19;
	mul.lo.s32 	%r116, %r8, %r10;
	cvt.s64.s32 	%rd115, %r116;
	cvt.u64.u32 	%rd116, %r9;
	add.s64 	%rd117, %rd115, %rd116;
	add.s64 	%rd118, %rd1, %rd117;
	ld.global.u8 	%rs36, [%rd118];
	cvt.rn.f32.u16 	%f279, %rs36;
$L__BB1_19:
	ld.const.f32 	%f201, [prewitt_x_3x3+32];
	fma.rn.f32 	%f283, %f279, %f201, %f19;
	ld.const.f32 	%f202, [prewitt_y_3x3+32];
	fma.rn.f32 	%f284, %f279, %f202, %f20;
	bra.uni 	$L__BB1_29;
$L__BB1_20:
	add.s32 	%r7, %r4, -1;
	setp.lt.s32 	%p21, %r4, 1;
	setp.gt.s32 	%p22, %r4, %r12;
	or.pred  	%p1, %p21, %p22;
	setp.lt.s32 	%p23, %r3, 1;
	setp.gt.s32 	%p24, %r3, %r11;
	or.pred  	%p2, %p23, %p24;
	or.pred  	%p25, %p2, %p1;
	mov.f32 	%f280, 0f00000000;
	@%p25 bra 	$L__BB1_22;
	add.s32 	%r105, %r3, -1;
	mul.lo.s32 	%r106, %r7, %r10;
	cvt.s64.s32 	%rd83, %r106;
	cvt.u64.u32 	%rd84, %r105;
	add.s64 	%rd85, %rd83, %rd84;
	add.s64 	%rd86, %rd1, %rd85;
	ld.global.u8 	%rs28, [%rd86];
	cvt.rn.f32.u16 	%f280, %rs28;
$L__BB1_22:
	ld.const.f32 	%f178, [prewitt_x_3x3];
	fma.rn.f32 	%f27, %f280, %f178, 0f00000000;
	ld.const.f32 	%f179, [prewitt_y_3x3];
	fma.rn.f32 	%f28, %f280, %f179, 0f00000000;
	setp.lt.s32 	%p26, %r3, 0;
	setp.ge.s32 	%p27, %r3, %r11;
	or.pred  	%p4, %p26, %p27;
	or.pred  	%p28, %p4, %p1;
	mov.f32 	%f281, 0f00000000;
	@%p28 bra 	$L__BB1_24;
	mul.lo.s32 	%r107, %r7, %r10;
	cvt.s64.s32 	%rd87, %r107;
	cvt.u64.u32 	%rd88, %r3;
	add.s64 	%rd89, %rd87, %rd88;
	add.s64 	%rd90, %rd1, %rd89;
	ld.global.u8 	%rs29, [%rd90];
	cvt.rn.f32.u16 	%f281, %rs29;
$L__BB1_24:
	ld.const.f32 	%f181, [prewitt_x_3x3+4];
	fma.rn.f32 	%f31, %f281, %f181, %f27;
	ld.const.f32 	%f182, [prewitt_y_3x3+4];
	fma.rn.f32 	%f32, %f281, %f182, %f28;
	add.s32 	%r9, %r3, 1;
	setp.lt.s32 	%p29, %r3, -1;
	setp.ge.s32 	%p30, %r9, %r11;
	or.pred  	%p5, %p29, %p30;
	or.pred  	%p31, %p5, %p1;
	mov.f32 	%f282, 0f00000000;
	@%p31 bra 	$L__BB1_26;
	mul.lo.s32 	%r108, %r7, %r10;
	cvt.s64.s32 	%rd91, %r108;
	cvt.u64.u32 	%rd92, %r9;
	add.s64 	%rd93, %rd91, %rd92;
	add.s64 	%rd94, %rd1, %rd93;
	ld.global.u8 	%rs30, [%rd94];
	cvt.rn.f32.u16 	%f282, %rs30;
$L__BB1_26:
	ld.const.f32 	%f184, [prewitt_x_3x3+8];
	fma.rn.f32 	%f35, %f282, %f184, %f31;
	ld.const.f32 	%f185, [prewitt_y_3x3+8];
	fma.rn.f32 	%f36, %f282, %f185, %f32;
	setp.lt.s32 	%p32, %r4, 0;
	setp.ge.s32 	%p33, %r4, %r12;
	or.pred  	%p6, %p32, %p33;
	or.pred  	%p34, %p2, %p6;
	mov.f32 	%f274, 0f00000000;
	@%p34 bra 	$L__BB1_9;
	bra.uni 	$L__BB1_8;
$L__BB1_27:
	add.s32 	%r69, %r4, %r12;
	add.s32 	%r70, %r69, -1;
	add.s32 	%r71, %r3, %r11;
	add.s32 	%r72, %r71, -1;
	rem.s32 	%r73, %r72, %r11;
	rem.s32 	%r74, %r70, %r12;
	mul.lo.s32 	%r75, %r74, %r10;
	cvt.s64.s32 	%rd35, %r75;
	cvt.s64.s32 	%rd36, %r73;
	add.s64 	%rd37, %rd35, %rd36;
	add.s64 	%rd38, %rd1, %rd37;
	ld.global.u8 	%rs10, [%rd38];
	cvt.rn.f32.u16 	%f90, %rs10;
	ld.const.f32 	%f91, [prewitt_x_3x3];
	fma.rn.f32 	%f92, %f91, %f90, 0f00000000;
	ld.const.f32 	%f93, [prewitt_y_3x3];
	fma.rn.f32 	%f94, %f93, %f90, 0f00000000;
	rem.s32 	%r76, %r71, %r11;
	cvt.s64.s32 	%rd39, %r76;
	add.s64 	%rd40, %rd35, %rd39;
	add.s64 	%rd41, %rd1, %rd40;
	ld.global.u8 	%rs11, [%rd41];
	cvt.rn.f32.u16 	%f95, %rs11;
	ld.const.f32 	%f96, [prewitt_x_3x3+4];
	fma.rn.f32 	%f97, %f96, %f95, %f92;
	ld.const.f32 	%f98, [prewitt_y_3x3+4];
	fma.rn.f32 	%f99, %f98, %f95, %f94;
	add.s32 	%r77, %r71, 1;
	rem.s32 	%r78, %r77, %r11;
	cvt.s64.s32 	%rd42, %r78;
	add.s64 	%rd43, %rd35, %rd42;
	add.s64 	%rd44, %rd1, %rd43;
	ld.global.u8 	%rs12, [%rd44];
	cvt.rn.f32.u16 	%f100, %rs12;
	ld.const.f32 	%f101, [prewitt_x_3x3+8];
	fma.rn.f32 	%f102, %f101, %f100, %f97;
	ld.const.f32 	%f103, [prewitt_y_3x3+8];
	fma.rn.f32 	%f104, %f103, %f100, %f99;
	rem.s32 	%r79, %r69, %r12;
	mul.lo.s32 	%r80, %r79, %r10;
	cvt.s64.s32 	%rd45, %r80;
	add.s64 	%rd46, %rd45, %rd36;
	add.s64 	%rd47, %rd1, %rd46;
	ld.global.u8 	%rs13, [%rd47];
	cvt.rn.f32.u16 	%f105, %rs13;
	ld.const.f32 	%f106, [prewitt_x_3x3+12];
	fma.rn.f32 	%f107, %f106, %f105, %f102;
	ld.const.f32 	%f108, [prewitt_y_3x3+12];
	fma.rn.f32 	%f109, %f108, %f105, %f104;
	add.s64 	%rd48, %rd45, %rd39;
	add.s64 	%rd49, %rd1, %rd48;
	ld.global.u8 	%rs14, [%rd49];
	cvt.rn.f32.u16 	%f110, %rs14;
	ld.const.f32 	%f111, [prewitt_x_3x3+16];
	fma.rn.f32 	%f112, %f111, %f110, %f107;
	ld.const.f32 	%f113, [prewitt_y_3x3+16];
	fma.rn.f32 	%f114, %f113, %f110, %f109;
	add.s64 	%rd50, %rd45, %rd42;
	add.s64 	%rd51, %rd1, %rd50;
	ld.global.u8 	%rs15, [%rd51];
	cvt.rn.f32.u16 	%f115, %rs15;
	ld.const.f32 	%f116, [prewitt_x_3x3+20];
	fma.rn.f32 	%f117, %f116, %f115, %f112;
	ld.const.f32 	%f118, [prewitt_y_3x3+20];
	fma.rn.f32 	%f119, %f118, %f115, %f114;
	add.s32 	%r81, %r69, 1;
	rem.s32 	%r82, %r81, %r12;
	mul.lo.s32 	%r83, %r82, %r10;
	cvt.s64.s32 	%rd52, %r83;
	add.s64 	%rd53, %rd52, %rd36;
	add.s64 	%rd54, %rd1, %rd53;
	ld.global.u8 	%rs16, [%rd54];
	cvt.rn.f32.u16 	%f120, %rs16;
	ld.const.f32 	%f121, [prewitt_x_3x3+24];
	fma.rn.f32 	%f122, %f121, %f120, %f117;
	ld.const.f32 	%f123, [prewitt_y_3x3+24];
	fma.rn.f32 	%f124, %f123, %f120, %f119;
	add.s64 	%rd55, %rd52, %rd39;
	add.s64 	%rd56, %rd1, %rd55;
	ld.global.u8 	%rs17, [%rd56];
	cvt.rn.f32.u16 	%f125, %rs17;
	ld.const.f32 	%f126, [prewitt_x_3x3+28];
	fma.rn.f32 	%f127, %f126, %f125, %f122;
	ld.const.f32 	%f128, [prewitt_y_3x3+28];
	fma.rn.f32 	%f129, %f128, %f125, %f124;
	add.s64 	%rd57, %rd52, %rd42;
	add.s64 	%rd58, %rd1, %rd57;
	ld.global.u8 	%rs18, [%rd58];
	cvt.rn.f32.u16 	%f130, %rs18;
	ld.const.f32 	%f131, [prewitt_x_3x3+32];
	fma.rn.f32 	%f283, %f131, %f130, %f127;
	ld.const.f32 	%f132, [prewitt_y_3x3+32];
	fma.rn.f32 	%f284, %f132, %f130, %f129;
	bra.uni 	$L__BB1_29;
$L__BB1_28:
	ld.const.f32 	%f203, [prewitt_y_3x3];
	fma.rn.f32 	%f204, %f203, 0f00000000, 0f00000000;
	ld.const.f32 	%f205, [prewitt_x_3x3];
	fma.rn.f32 	%f206, %f205, 0f00000000, 0f00000000;
	ld.const.f32 	%f207, [prewitt_x_3x3+4];
	fma.rn.f32 	%f208, %f207, 0f00000000, %f206;
	ld.const.f32 	%f209, [prewitt_y_3x3+4];
	fma.rn.f32 	%f210, %f209, 0f00000000, %f204;
	ld.const.f32 	%f211, [prewitt_x_3x3+8];
	fma.rn.f32 	%f212, %f211, 0f00000000, %f208;
	ld.const.f32 	%f213, [prewitt_y_3x3+8];
	fma.rn.f32 	%f214, %f213, 0f00000000, %f210;
	ld.const.f32 	%f215, [prewitt_x_3x3+12];
	fma.rn.f32 	%f216, %f215, 0f00000000, %f212;
	ld.const.f32 	%f217, [prewitt_y_3x3+12];
	fma.rn.f32 	%f218, %f217, 0f00000000, %f214;
	ld.const.f32 	%f219, [prewitt_x_3x3+16];
	fma.rn.f32 	%f220, %f219, 0f00000000, %f216;
	ld.const.f32 	%f221, [prewitt_y_3x3+16];
	fma.rn.f32 	%f222, %f221, 0f00000000, %f218;
	ld.const.f32 	%f223, [prewitt_x_3x3+20];
	fma.rn.f32 	%f224, %f223, 0f00000000, %f220;
	ld.const.f32 	%f225, [prewitt_y_3x3+20];
	fma.rn.f32 	%f226, %f225, 0f00000000, %f222;
	ld.const.f32 	%f227, [prewitt_x_3x3+24];
	fma.rn.f32 	%f228, %f227, 0f00000000, %f224;
	ld.const.f32 	%f229, [prewitt_y_3x3+24];
	fma.rn.f32 	%f230, %f229, 0f00000000, %f226;
	ld.const.f32 	%f231, [prewitt_x_3x3+28];
	fma.rn.f32 	%f232, %f231, 0f00000000, %f228;
	ld.const.f32 	%f233, [prewitt_y_3x3+28];
	fma.rn.f32 	%f234, %f233, 0f00000000, %f230;
	ld.const.f32 	%f235, [prewitt_x_3x3+32];
	fma.rn.f32 	%f283, %f235, 0f00000000, %f232;
	ld.const.f32 	%f236, [prewitt_y_3x3+32];
	fma.rn.f32 	%f284, %f236, 0f00000000, %f234;
$L__BB1_29:
	mul.f32 	%f237, %f284, %f284;
	fma.rn.f32 	%f238, %f283, %f283, %f237;
	sqrt.rn.f32 	%f239, %f238;
	abs.f32 	%f240, %f283;
	abs.f32 	%f241, %f284;
	setp.gt.f32 	%p42, %f241, %f240;
	selp.f32 	%f242, %f241, %f240, %p42;
	selp.f32 	%f243, %f240, %f241, %p42;
	div.rn.f32 	%f244, %f243, %f242;
	mul.f32 	%f245, %f244, %f244;
	fma.rn.f32 	%f246, %f245, 0f3B33710B, 0fBC807748;
	fma.rn.f32 	%f247, %f246, %f245, 0f3D2CDAB2;
	fma.rn.f32 	%f248, %f247, %f245, 0fBD992D10;
	fma.rn.f32 	%f249, %f248, %f245, 0f3DD9EA6C;
	fma.rn.f32 	%f250, %f249, %f245, 0fBE117CB1;
	fma.rn.f32 	%f251, %f250, %f245, 0f3E4CBCE0;
	fma.rn.f32 	%f252, %f251, %f245, 0fBEAAAA7D;
	mul.f32 	%f253, %f245, %f252;
	fma.rn.f32 	%f254, %f253, %f244, %f244;
	neg.f32 	%f255, %f254;
	fma.rn.f32 	%f256, 0f3F6EE581, 0f3FD774EB, %f255;
	selp.f32 	%f257, %f256, %f254, %p42;
	selp.f32 	%f258, 0f3F6EE581, 0f3FEEE581, %p42;
	selp.f32 	%f259, %f254, %f255, %p42;
	mov.b32 	%r117, %f283;
	fma.rn.f32 	%f260, %f258, 0f3FD774EB, %f259;
	setp.lt.s32 	%p43, %r117, 0;
	selp.f32 	%f261, %f260, %f257, %p43;
	add.f32 	%f262, %f240, %f241;
	setp.eq.f32 	%p44, %f242, 0f00000000;
	selp.f32 	%f263, 0f40490FDB, 0f00000000, %p43;
	setp.eq.f32 	%p45, %f240, %f241;
	selp.f32 	%f264, 0f4016CBE4, 0f3F490FDB, %p43;
	selp.f32 	%f265, %f264, %f261, %p45;
	selp.f32 	%f266, %f263, %f265, %p44;
	abs.f32 	%f267, %f262;
	setp.nan.f32 	%p46, %f267, %f267;
	copysign.f32 	%f268, %f284, %f266;
	selp.f32 	%f269, %f262, %f268, %p46;
	mul.f32 	%f270, %f269, 0f43340000;
	cvt.f64.f32 	%fd1, %f270;
	div.rn.f64 	%fd2, %fd1, 0d400921FB54442D18;
	cvt.rn.f32.f64 	%f271, %fd2;
	setp.lt.f32 	%p47, %f271, 0f00000000;
	add.f32 	%f272, %f271, 0f43B40000;
	selp.f32 	%f273, %f272, %f271, %p47;
	mul.wide.s32 	%rd119, %r1, 4;
	add.s64 	%rd120, %rd2, %rd119;
	st.global.f32 	[%rd120], %f239;
	add.s64 	%rd121, %rd3, %rd119;
	st.global.f32 	[%rd121], %f273;
$L__BB1_30:
	ret;

}
	// .globl	_Z46nppiGradientVectorPrewittBorder_16s_C1R_kernelPKsi8NppiSize9NppiPointPsiS3_iS1_12NppiMaskSize14NppiBorderType
.visible .entry _Z46nppiGradientVectorPrewittBorder_16s_C1R_kernelPKsi8NppiSize9NppiPointPsiS3_iS1_12NppiMaskSize14NppiBorderType(
	.param .u64 .ptr .align 1 _Z46nppiGradientVectorPrewittBorder_16s_C1R_kernelPKsi8NppiSize9NppiPointPsiS3_iS1_12NppiMaskSize14NppiBorderType_param_0,
	.param .u32 _Z46nppiGradientVectorPrewittBorder_16s_C1R_kernelPKsi8NppiSize9NppiPointPsiS3_iS1_12NppiMaskSize14NppiBorderType_param_1,
	.param .align 4 .b8 _Z46nppiGradientVectorPrewittBorder_16s_C1R_kernelPKsi8NppiSize9NppiPointPsiS3_iS1_12NppiMaskSize14NppiBorderType_param_2[8],
	.param .align 4 .b8 _Z46nppiGradientVectorPrewittBorder_16s_C1R_kernelPKsi8NppiSize9NppiPointPsiS3_iS1_12NppiMaskSize14NppiBorderType_param_3[8],
	.param .u64 .ptr .align 1 _Z46nppiGradientVectorPrewittBorder_16s_C1R_kernelPKsi8NppiSize9NppiPointPsiS3_iS1_12NppiMaskSize14NppiBorderType_param_4,
	.param .u32 _Z46nppiGradientVectorPrewittBorder_16s_C1R_kernelPKsi8NppiSize9NppiPointPsiS3_iS1_12NppiMaskSize14NppiBorderType_param_5,
	.param .u64 .ptr .align 1 _Z46nppiGradientVectorPrewittBorder_16s_C1R_kernelPKsi8NppiSize9NppiPointPsiS3_iS1_12NppiMaskSize14NppiBorderType_param_6,
	.param .u32 _Z46nppiGradientVectorPrewittBorder_16s_C1R_kernelPKsi8NppiSize9NppiPointPsiS3_iS1_12NppiMaskSize14NppiBorderType_param_7,
	.param .align 4 .b8 _Z46nppiGradientVectorPrewittBorder_16s_C1R_kernelPKsi8NppiSize9NppiPointPsiS3_iS1_12NppiMaskSize14NppiBorderType_param_8[8],
	.param .u32 _Z46nppiGradientVectorPrewittBorder_16s_C1R_kernelPKsi8NppiSize9NppiPointPsiS3_iS1_12NppiMaskSize14NppiBorderType_param_9,
	.param .u32 _Z46nppiGradientVectorPrewittBorder_16s_C1R_kernelPKsi8NppiSize9NppiPointPsiS3_iS1_12NppiMaskSize14NppiBorderType_param_10
)
{
	.reg .pred 	%p<48>;
	.reg .b16 	%rs<37>;
	.reg .b32 	%r<114>;
	.reg .b32 	%f<287>;
	.reg .b64 	%rd<92>;
	.reg .b64 	%fd<3>;

	ld.param.u32 	%r12, [_Z46nppiGradientVectorPrewittBorder_16s_C1R_kernelPKsi8NppiSize9NppiPointPsiS3_iS1_12NppiMaskSize14NppiBorderType_param_3+4];
	ld.param.u32 	%r11, [_Z46nppiGradientVectorPrewittBorder_16s_C1R_kernelPKsi8NppiSize9NppiPointPsiS3_iS1_12NppiMaskSize14NppiBorderType_param_3];
	ld.param.u32 	%r10, [_Z46nppiGradientVectorPrewittBorder_16s_C1R_kernelPKsi8NppiSize9NppiPointPsiS3_iS1_12NppiMaskSize14NppiBorderType_param_2+4];
	ld.param.u32 	%r9, [_Z46nppiGradientVectorPrewittBorder_16s_C1R_kernelPKsi8NppiSize9NppiPointPsiS3_iS1_12NppiMaskSize14NppiBorderType_param_2];
	ld.param.u32 	%r16, [_Z46nppiGradientVectorPrewittBorder_16s_C1R_kernelPKsi8NppiSize9NppiPointPsiS3_iS1_12NppiMaskSize14NppiBorderType_param_8];
	ld.param.u64 	%rd9, [_Z46nppiGradientVectorPrewittBorder_16s_C1R_kernelPKsi8NppiSize9NppiPointPsiS3_iS1_12NppiMaskSize14NppiBorderType_param_0];
	ld.param.u32 	%r8, [_Z46nppiGradientVectorPrewittBorder_16s_C1R_kernelPKsi8NppiSize9NppiPointPsiS3_iS1_12NppiMaskSize14NppiBorderType_param_1];
	ld.param.u64 	%rd7, [_Z46nppiGradientVectorPrewittBorder_16s_C1R_kernelPKsi8NppiSize9NppiPointPsiS3_iS1_12NppiMaskSize14NppiBorderType_param_4];
	ld.param.u32 	%r13, [_Z46nppiGradientVectorPrewittBorder_16s_C1R_kernelPKsi8NppiSize9NppiPointPsiS3_iS1_12NppiMaskSize14NppiBorderType_param_5];
	ld.param.u64 	%rd8, [_Z46nppiGradientVectorPrewittBorder_16s_C1R_kernelPKsi8NppiSize9NppiPointPsiS3_iS1_12NppiMaskSize14NppiBorderType_param_6];
	ld.param.u32 	%r14, [_Z46nppiGradientVectorPrewittBorder_16s_C1R_kernelPKsi8NppiSize9NppiPointPsiS3_iS1_12NppiMaskSize14NppiBorderType_param_7];
	ld.param.u32 	%r17, [_Z46nppiGradientVectorPrewittBorder_16s_C1R_kernelPKsi8NppiSize9NppiPointPsiS3_iS1_12NppiMaskSize14NppiBorderType_param_8+4];
	ld.param.u32 	%r15, [_Z46nppiGradientVectorPrewittBorder_16s_C1R_kernelPKsi8NppiSize9NppiPointPsiS3_iS1_12NppiMaskSize14NppiBorderType_param_10];
	cvta.to.global.u64 	%rd1, %rd9;
	mov.u32 	%r19, %ctaid.x;
	mov.u32 	%r20, %ntid.x;
	mov.u32 	%r21, %tid.x;
	mad.lo.s32 	%r1, %r19, %r20, %r21;
	mov.u32 	%r22, %ctaid.y;
	mov.u32 	%r23, %ntid.y;
	mov.u32 	%r24, %tid.y;
	mad.lo.s32 	%r25, %r22, %r23, %r24;
	setp.ge.s32 	%p7, %r1, %r16;
	setp.ge.s32 	%p8, %r25, %r17;
	or.pred  	%p9, %p7, %p8;
	@%p9 bra 	$L__BB2_30;
	cvta.to.global.u64 	%rd10, %rd7;
	cvta.to.global.u64 	%rd11, %rd8;
	mul.lo.s32 	%r26, %r13, %r25;
	cvt.s64.s32 	%rd12, %r26;
	add.s64 	%rd2, %rd10, %rd12;
	mul.lo.s32 	%r27, %r14, %r25;
	cvt.s64.s32 	%rd13, %r27;
	add.s64 	%rd3, %rd11, %rd13;
	add.s32 	%r3, %r11, %r1;
	add.s32 	%r4, %r12, %r25;
	setp.gt.s32 	%p10, %r15, 2;
	@%p10 bra 	$L__BB2_5;
	setp.eq.s32 	%p13, %r15, 1;
	@%p13 bra 	$L__BB2_20;
	setp.eq.s32 	%p14, %r15, 2;
	@%p14 bra 	$L__BB2_4;
	bra.uni 	$L__BB2_28;
$L__BB2_4:
	add.s32 	%r82, %r10, -1;
	add.s32 	%r83, %r9, -1;
	add.s32 	%r84, %r4, -1;
	min.s32 	%r85, %r84, %r82;
	max.s32 	%r86, %r85, 0;
	add.s32 	%r87, %r3, -1;
	min.s32 	%r88, %r87, %r83;
	max.s32 	%r89, %r88, 0;
	mul.lo.s32 	%r90, %r86, %r8;
	cvt.s64.s32 	%rd50, %r90;
	add.s64 	%rd51, %rd1, %rd50;
	mul.wide.u32 	%rd52, %r89, 2;
	add.s64 	%rd53, %rd51, %rd52;
	ld.global.u16 	%rs19, [%rd53];
	cvt.rn.f32.s16 	%f133, %rs19;
	ld.const.f32 	%f134, [prewitt_x_3x3];
	fma.rn.f32 	%f135, %f134, %f133, 0f00000000;
	ld.const.f32 	%f136, [prewitt_y_3x3];
	fma.rn.f32 	%f137, %f136, %f133, 0f00000000;
	min.s32 	%r91, %r3, %r83;
	max.s32 	%r92, %r91, 0;
	mul.wide.u32 	%rd54, %r92, 2;
	add.s64 	%rd55, %rd51, %rd54;
	ld.global.u16 	%rs20, [%rd55];
	cvt.rn.f32.s16 	%f138, %rs20;
	ld.const.f32 	%f139, [prewitt_x_3x3+4];
	fma.rn.f32 	%f140, %f139, %f138, %f135;
	ld.const.f32 	%f141, [prewitt_y_3x3+4];
	fma.rn.f32 	%f142, %f141, %f138, %f137;
	add.s32 	%r93, %r3, 1;
	min.s32 	%r94, %r93, %r83;
	max.s32 	%r95, %r94, 0;
	mul.wide.u32 	%rd56, %r95, 2;
	add.s64 	%rd57, %rd51, %rd56;
	ld.global.u16 	%rs21, [%rd57];
	cvt.rn.f32.s16 	%f143, %rs21;
	ld.const.f32 	%f144, [prewitt_x_3x3+8];
	fma.rn.f32 	%f145, %f144, %f143, %f140;
	ld.const.f32 	%f146, [prewitt_y_3x3+8];
	fma.rn.f32 	%f147, %f146, %f143, %f142;
	min.s32 	%r96, %r4, %r82;
	max.s32 	%r97, %r96, 0;
	mul.lo.s32 	%r98, %r97, %r8;
	cvt.s64.s32 	%rd58, %r98;
	add.s64 	%rd59, %rd1, %rd58;
	add.s64 	%rd60, %rd59, %rd52;
	ld.global.u16 	%rs22, [%rd60];
	cvt.rn.f32.s16 	%f148, %rs22;
	ld.const.f32 	%f149, [prewitt_x_3x3+12];
	fma.rn.f32 	%f150, %f149, %f148, %f145;
	ld.const.f32 	%f151, [prewitt_y_3x3+12];
	fma.rn.f32 	%f152, %f151, %f148, %f147;
	add.s64 	%rd61, %rd59, %rd54;
	ld.global.u16 	%rs23, [%rd61];
	cvt.rn.f32.s16 	%f153, %rs23;
	ld.const.f32 	%f154, [prewitt_x_3x3+16];
	fma.rn.f32 	%f155, %f154, %f153, %f150;
	ld.const.f32 	%f156, [prewitt_y_3x3+16];
	fma.rn.f32 	%f157, %f156, %f153, %f152;
	add.s64 	%rd62, %rd59, %rd56;
	ld.global.u16 	%rs24, [%rd62];
	cvt.rn.f32.s16 	%f158, %rs24;
	ld.const.f32 	%f159, [prewitt_x_3x3+20];
	fma.rn.f32 	%f160, %f159, %f158, %f155;
	ld.const.f32 	%f161, [prewitt_y_3x3+20];
	fma.rn.f32 	%f162, %f161, %f158, %f157;
	add.s32 	%r99, %r4, 1;
	min.s32 	%r100, %r99, %r82;
	max.s32 	%r101, %r100, 0;
	mul.lo.s32 	%r102, %r101, %r8;
	cvt.s64.s32 	%rd63, %r102;
	add.s64 	%rd64, %rd1, %rd63;
	add.s64 	%rd65, %rd64, %rd52;
	ld.global.u16 	%rs25, [%rd65];
	cvt.rn.f32.s16 	%f163, %rs25;
	ld.const.f32 	%f164, [prewitt_x_3x3+24];
	fma.rn.f32 	%f165, %f164, %f163, %f160;
	ld.const.f32 	%f166, [prewitt_y_3x3+24];
	fma.rn.f32 	%f167, %f166, %f163, %f162;
	add.s64 	%rd66, %rd64, %rd54;
	ld.global.u16 	%rs26, [%rd66];
	cvt.rn.f32.s16 	%f168, %rs26;
	ld.const.f32 	%f169, [prewitt_x_3x3+28];
	fma.rn.f32 	%f170, %f169, %f168, %f165;
	ld.const.f32 	%f171, [prewitt_y_3x3+28];
	fma.rn.f32 	%f172, %f171, %f168, %f167;
	add.s64 	%rd67, %rd64, %rd56;
	ld.global.u16 	%rs27, [%rd67];
	cvt.rn.f32.s16 	%f173, %rs27;
	ld.const.f32 	%f174, [prewitt_x_3x3+32];
	fma.rn.f32 	%f285, %f174, %f173, %f170;
	ld.const.f32 	%f175, [prewitt_y_3x3+32];
	fma.rn.f32 	%f286, %f175, %f173, %f172;
	bra.uni 	$L__BB2_29;
$L__BB2_5:
	setp.eq.s32 	%p11, %r15, 3;
	@%p11 bra 	$L__BB2_27;
	setp.eq.s32 	%p12, %r15, 4;
	@%p12 bra 	$L__BB2_7;
	bra.uni 	$L__BB2_28;
$L__BB2_7:
	shl.b32 	%r28, %r10, 1;
	shl.b32 	%r29, %r9, 1;
	add.s32 	%r30, %r4, -1;
	shr.s32 	%r31, %r30, 31;
	xor.b32  	%r32, %r31, %r30;
	setp.lt.s32 	%p15, %r32, %r10;
	not.b32 	%r33, %r32;
	add.s32 	%r34, %r28, %r33;
	selp.b32 	%r35, %r32, %r34, %p15;
	add.s32 	%r36, %r3, -1;
	shr.s32 	%r37, %r36, 31;
	xor.b32  	%r38, %r37, %r36;
	setp.lt.s32 	%p16, %r38, %r9;
	not.b32 	%r39, %r38;
	add.s32 	%r40, %r29, %r39;
	selp.b32 	%r41, %r38, %r40, %p16;
	mul.lo.s32 	%r42, %r35, %r8;
	cvt.s64.s32 	%rd14, %r42;
	add.s64 	%rd15, %rd1, %rd14;
	mul.wide.s32 	%rd16, %r41, 2;
	add.s64 	%rd17, %rd15, %rd16;
	ld.global.u16 	%rs1, [%rd17];
	cvt.rn.f32.s16 	%f47, %rs1;
	ld.const.f32 	%f48, [prewitt_x_3x3];
	fma.rn.f32 	%f49, %f48, %f47, 0f00000000;
	ld.const.f32 	%f50, [prewitt_y_3x3];
	fma.rn.f32 	%f51, %f50, %f47, 0f00000000;
	shr.s32 	%r43, %r3, 31;
	xor.b32  	%r44, %r43, %r3;
	setp.lt.s32 	%p17, %r44, %r9;
	not.b32 	%r45, %r44;
	add.s32 	%r46, %r29, %r45;
	selp.b32 	%r47, %r44, %r46, %p17;
	mul.wide.s32 	%rd18, %r47, 2;
	add.s64 	%rd19, %rd15, %rd18;
	ld.global.u16 	%rs2, [%rd19];
	cvt.rn.f32.s16 	%f52, %rs2;
	ld.const.f32 	%f53, [prewitt_x_3x3+4];
	fma.rn.f32 	%f54, %f53, %f52, %f49;
	ld.const.f32 	%f55, [prewitt_y_3x3+4];
	fma.rn.f32 	%f56, %f55, %f52, %f51;
	add.s32 	%r48, %r3, 1;
	shr.s32 	%r49, %r48, 31;
	xor.b32  	%r50, %r49, %r48;
	setp.lt.s32 	%p18, %r50, %r9;
	not.b32 	%r51, %r50;
	add.s32 	%r52, %r29, %r51;
	selp.b32 	%r53, %r50, %r52, %p18;
	mul.wide.s32 	%rd20, %r53, 2;
	add.s64 	%rd21, %rd15, %rd20;
	ld.global.u16 	%rs3, [%rd21];
	cvt.rn.f32.s16 	%f57, %rs3;
	ld.const.f32 	%f58, [prewitt_x_3x3+8];
	fma.rn.f32 	%f59, %f58, %f57, %f54;
	ld.const.f32 	%f60, [prewitt_y_3x3+8];
	fma.rn.f32 	%f61, %f60, %f57, %f56;
	shr.s32 	%r54, %r4, 31;
	xor.b32  	%r55, %r54, %r4;
	setp.lt.s32 	%p19, %r55, %r10;
	not.b32 	%r56, %r55;
	add.s32 	%r57, %r28, %r56;
	selp.b32 	%r58, %r55, %r57, %p19;
	mul.lo.s32 	%r59, %r58, %r8;
	cvt.s64.s32 	%rd22, %r59;
	add.s64 	%rd23, %rd1, %rd22;
	add.s64 	%rd24, %rd23, %rd16;
	ld.global.u16 	%rs4, [%rd24];
	cvt.rn.f32.s16 	%f62, %rs4;
	ld.const.f32 	%f63, [prewitt_x_3x3+12];
	fma.rn.f32 	%f64, %f63, %f62, %f59;
	ld.const.f32 	%f65, [prewitt_y_3x3+12];
	fma.rn.f32 	%f66, %f65, %f62, %f61;
	add.s64 	%rd25, %rd23, %rd18;
	ld.global.u16 	%rs5, [%rd25];
	cvt.rn.f32.s16 	%f67, %rs5;
	ld.const.f32 	%f68, [prewitt_x_3x3+16];
	fma.rn.f32 	%f69, %f68, %f67, %f64;
	ld.const.f32 	%f70, [prewitt_y_3x3+16];
	fma.rn.f32 	%f71, %f70, %f67, %f66;
	add.s64 	%rd26, %rd23, %rd20;
	ld.global.u16 	%rs6, [%rd26];
	cvt.rn.f32.s16 	%f72, %rs6;
	ld.const.f32 	%f73, [prewitt_x_3x3+20];
	fma.rn.f32 	%f74, %f73, %f72, %f69;
	ld.const.f32 	%f75, [prewitt_y_3x3+20];
	fma.rn.f32 	%f76, %f75, %f72, %f71;
	add.s32 	%r60, %r4, 1;
	shr.s32 	%r61, %r60, 31;
	xor.b32  	%r62, %r61, %r60;
	setp.lt.s32 	%p20, %r62, %r10;
	not.b32 	%r63, %r62;
	add.s32 	%r64, %r28, %r63;
	selp.b32 	%r65, %r62, %r64, %p20;
	mul.lo.s32 	%r66, %r65, %r8;
	cvt.s64.s32 	%rd27, %r66;
	add.s64 	%rd28, %rd1, %rd27;
	add.s64 	%rd29, %rd28, %rd16;
	ld.global.u16 	%rs7, [%rd29];
	cvt.rn.f32.s16 	%f77, %rs7;
	ld.const.f32 	%f78, [prewitt_x_3x3+24];
	fma.rn.f32 	%f79, %f78, %f77, %f74;
	ld.const.f32 	%f80, [prewitt_y_3x3+24];
	fma.rn.f32 	%f81, %f80, %f77, %f76;
	add.s64 	%rd30, %rd28, %rd18;
	ld.global.u16 	%rs8, [%rd30];
	cvt.rn.f32.s16 	%f82, %rs8;
	ld.const.f32 	%f83, [prewitt_x_3x3+28];
	fma.rn.f32 	%f84, %f83, %f82, %f79;
	ld.const.f32 	%f85, [prewitt_y_3x3+28];
	fma.rn.f32 	%f86, %f85, %f82, %f81;
	add.s64 	%rd31, %rd28, %rd20;
	ld.global.u16 	%rs9, [%rd31];
	cvt.rn.f32.s16 	%f87, %rs9;
	ld.const.f32 	%f88, [prewitt_x_3x3+32];
	fma.rn.f32 	%f285, %f88, %f87, %f84;
	ld.const.f32 	%f89, [prewitt_y_3x3+32];
	fma.rn.f32 	%f286, %f89, %f87, %f86;
	bra.uni 	$L__BB2_29;
$L__BB2_8:
	add.s32 	%r107, %r3, -1;
	mul.wide.u32 	%rd76, %r107, 2;
	add.s64 	%rd77, %rd6, %rd76;
	ld.global.u16 	%rs31, [%rd77];
	cvt.rn.f32.s16 	%f276, %rs31;
$L__BB2_9:
	ld.const.f32 	%f187, [prewitt_x_3x3+12];
	fma.rn.f32 	%f3, %f276, %f187, %f35;
	ld.const.f32 	%f188, [prewitt_y_3x3+12];
	fma.rn.f32 	%f4, %f276, %f188, %f36;
	or.pred  	%p35, %p4, %p6;
	mov.f32 	%f277, 0f00000000;
	@%p35 bra 	$L__BB2_11;
	mul.wide.u32 	%rd78, %r3, 2;
	add.s64 	%rd79, %rd6, %rd78;
	ld.global.u16 	%rs32, [%rd79];
	cvt.rn.f32.s16 	%f277, %rs32;
$L__BB2_11:
	ld.const.f32 	%f190, [prewitt_x_3x3+16];
	fma.rn.f32 	%f7, %f277, %f190, %f3;
	ld.const.f32 	%f191, [prewitt_y_3x3+16];
	fma.rn.f32 	%f8, %f277, %f191, %f4;
	or.pred  	%p36, %p5, %p6;
	mov.f32 	%f278, 0f00000000;
	@%p36 bra 	$L__BB2_13;
	mul.wide.u32 	%rd80, %r7, 2;
	add.s64 	%rd81, %rd6, %rd80;
	ld.global.u16 	%rs33, [%rd81];
	cvt.rn.f32.s16 	%f278, %rs33;
$L__BB2_13:
	ld.const.f32 	%f193, [prewitt_x_3x3+20];
	fma.rn.f32 	%f11, %f278, %f193, %f7;
	ld.const.f32 	%f194, [prewitt_y_3x3+20];
	fma.rn.f32 	%f12, %f278, %f194, %f8;
	add.s32 	%r108, %r4, 1;
	setp.lt.s32 	%p37, %r4, -1;
	setp.ge.s32 	%p38, %r108, %r10;
	or.pred  	%p3, %p37, %p38;
	or.pred  	%p39, %p2, %p3;
	mad.lo.s32 	%r109, %r8, %r4, %r8;
	cvt.s64.s32 	%rd82, %r109;
	add.s64 	%rd5, %rd1, %rd82;
	mov.f32 	%f279, 0f00000000;
	@%p39 bra 	$L__BB2_15;
	add.s32 	%r110, %r3, -1;
	mul.wide.u32 	%rd83, %r110, 2;
	add.s64 	%rd84, %rd5, %rd83;
	ld.global.u16 	%rs34, [%rd84];
	cvt.rn.f32.s16 	%f279, %rs34;
$L__BB2_15:
	ld.const.f32 	%f196, [prewitt_x_3x3+24];
	fma.rn.f32 	%f15, %f279, %f196, %f11;
	ld.const.f32 	%f197, [prewitt_y_3x3+24];
	fma.rn.f32 	%f16, %f279, %f197, %f12;
	or.pred  	%p40, %p4, %p3;
	mov.f32 	%f280, 0f00000000;
	@%p40 bra 	$L__BB2_17;
	mul.wide.u32 	%rd85, %r3, 2;
	add.s64 	%rd86, %rd5, %rd85;
	ld.global.u16 	%rs35, [%rd86];
	cvt.rn.f32.s16 	%f280, %rs35;
$L__BB2_17:
	ld.const.f32 	%f199, [prewitt_x_3x3+28];
	fma.rn.f32 	%f19, %f280, %f199, %f15;
	ld.const.f32 	%f200, [prewitt_y_3x3+28];
	fma.rn.f32 	%f20, %f280, %f200, %f16;
	or.pred  	%p41, %p5, %p3;
	mov.f32 	%f281, 0f00000000;
	@%p41 bra 	$L__BB2_19;
	mul.wide.u32 	%rd87, %r7, 2;
	add.s64 	%rd88, %rd5, %rd87;
	ld.global.u16 	%rs36, [%rd88];
	cvt.rn.f32.s16 	%f281, %rs36;
$L__BB2_19:
	ld.const.f32 	%f201, [prewitt_x_3x3+32];
	fma.rn.f32 	%f285, %f281, %f201, %f19;
	ld.const.f32 	%f202, [prewitt_y_3x3+32];
	fma.rn.f32 	%f286, %f281, %f202, %f20;
	bra.uni 	$L__BB2_29;
$L__BB2_20:
	add.s32 	%r103, %r4, -1;
	setp.lt.s32 	%p21, %r4, 1;
	setp.gt.s32 	%p22, %r4, %r10;
	or.pred  	%p1, %p21, %p22;
	setp.lt.s32 	%p23, %r3, 1;
	setp.gt.s32 	%p24, %r3, %r9;
	or.pred  	%p2, %p23, %p24;
	or.pred  	%p25, %p2, %p1;
	mul.lo.s32 	%r104, %r103, %r8;
	cvt.s64.s32 	%rd68, %r104;
	add.s64 	%rd4, %rd1, %rd68;
	mov.f32 	%f282, 0f00000000;
	@%p25 bra 	$L__BB2_22;
	add.s32 	%r105, %r3, -1;
	mul.wide.u32 	%rd69, %r105, 2;
	add.s64 	%rd70, %rd4, %rd69;
	ld.global.u16 	%rs28, [%rd70];
	cvt.rn.f32.s16 	%f282, %rs28;
$L__BB2_22:
	ld.const.f32 	%f178, [prewitt_x_3x3];
	fma.rn.f32 	%f27, %f282, %f178, 0f00000000;
	ld.const.f32 	%f179, [prewitt_y_3x3];
	fma.rn.f32 	%f28, %f282, %f179, 0f00000000;
	setp.lt.s32 	%p26, %r3, 0;
	setp.ge.s32 	%p27, %r3, %r9;
	or.pred  	%p4, %p26, %p27;
	or.pred  	%p28, %p4, %p1;
	mov.f32 	%f283, 0f00000000;
	@%p28 bra 	$L__BB2_24;
	mul.wide.u32 	%rd71, %r3, 2;
	add.s64 	%rd72, %rd4, %rd71;
	ld.global.u16 	%rs29, [%rd72];
	cvt.rn.f32.s16 	%f283, %rs29;
$L__BB2_24:
	ld.const.f32 	%f181, [prewitt_x_3x3+4];
	fma.rn.f32 	%f31, %f283, %f181, %f27;
	ld.const.f32 	%f182, [prewitt_y_3x3+4];
	fma.rn.f32 	%f32, %f283, %f182, %f28;
	add.s32 	%r7, %r3, 1;
	setp.lt.s32 	%p29, %r3, -1;
	setp.ge.s32 	%p30, %r7, %r9;
	or.pred  	%p5, %p29, %p30;
	or.pred  	%p31, %p5, %p1;
	mov.f32 	%f284, 0f00000000;
	@%p31 bra 	$L__BB2_26;
	mul.wide.u32 	%rd73, %r7, 2;
	add.s64 	%rd74, %rd4, %rd73;
	ld.global.u16 	%rs30, [%rd74];
	cvt.rn.f32.s16 	%f284, %rs30;
$L__BB2_26:
	ld.const.f32 	%f184, [prewitt_x_3x3+8];
	fma.rn.f32 	%f35, %f284, %f184, %f31;
	ld.const.f32 	%f185, [prewitt_y_3x3+8];
	fma.rn.f32 	%f36, %f284, %f185, %f32;
	setp.lt.s32 	%p32, %r4, 0;
	setp.ge.s32 	%p33, %r4, %r10;
	or.pred  	%p6, %p32, %p33;
	or.pred  	%p34, %p2, %p6;
	mul.lo.s32 	%r106, %r4, %r8;
	cvt.s64.s32 	%rd75, %r106;
	add.s64 	%rd6, %rd1, %rd75;
	mov.f32 	%f276, 0f00000000;
	@%p34 bra 	$L__BB2_9;
	bra.uni 	$L__BB2_8;
$L__BB2_27:
	add.s32 	%r67, %r4, %r10;
	add.s32 	%r68, %r67, -1;
	add.s32 	%r69, %r3, %r9;
	add.s32 	%r70, %r69, -1;
	rem.s32 	%r71, %r70, %r9;
	rem.s32 	%r72, %r68, %r10;
	mul.lo.s32 	%r73, %r72, %r8;
	cvt.s64.s32 	%rd32, %r73;
	add.s64 	%rd33, %rd1, %rd32;
	mul.wide.s32 	%rd34, %r71, 2;
	add.s64 	%rd35, %rd33, %rd34;
	ld.global.u16 	%rs10, [%rd35];
	cvt.rn.f32.s16 	%f90, %rs10;
	ld.const.f32 	%f91, [prewitt_x_3x3];
	fma.rn.f32 	%f92, %f91, %f90, 0f00000000;
	ld.const.f32 	%f93, [prewitt_y_3x3];
	fma.rn.f32 	%f94, %f93, %f90, 0f00000000;
	rem.s32 	%r74, %r69, %r9;
	mul.wide.s32 	%rd36, %r74, 2;
	add.s64 	%rd37, %rd33, %rd36;
	ld.global.u16 	%rs11, [%rd37];
	cvt.rn.f32.s16 	%f95, %rs11;
	ld.const.f32 	%f96, [prewitt_x_3x3+4];
	fma.rn.f32 	%f97, %f96, %f95, %f92;
	ld.const.f32 	%f98, [prewitt_y_3x3+4];
	fma.rn.f32 	%f99, %f98, %f95, %f94;
	add.s32 	%r75, %r69, 1;
	rem.s32 	%r76, %r75, %r9;
	mul.wide.s32 	%rd38, %r76, 2;
	add.s64 	%rd39, %rd33, %rd38;
	ld.global.u16 	%rs12, [%rd39];
	cvt.rn.f32.s16 	%f100, %rs12;
	ld.const.f32 	%f101, [prewitt_x_3x3+8];
	fma.rn.f32 	%f102, %f101, %f100, %f97;
	ld.const.f32 	%f103, [prewitt_y_3x3+8];
	fma.rn.f32 	%f104, %f103, %f100, %f99;
	rem.s32 	%r77, %r67, %r10;
	mul.lo.s32 	%r78, %r77, %r8;
	cvt.s64.s32 	%rd40, %r78;
	add.s64 	%rd41, %rd1, %rd40;
	add.s64 	%rd42, %rd41, %rd34;
	ld.global.u16 	%rs13, [%rd42];
	cvt.rn.f32.s16 	%f105, %rs13;
	ld.const.f32 	%f106, [prewitt_x_3x3+12];
	fma.rn.f32 	%f107, %f106, %f105, %f102;
	ld.const.f32 	%f108, [prewitt_y_3x3+12];
	fma.rn.f32 	%f109, %f108, %f105, %f104;
	add.s64 	%rd43, %rd41, %rd36;
	ld.global.u16 	%rs14, [%rd43];
	cvt.rn.f32.s16 	%f110, %rs14;
	ld.const.f32 	%f111, [prewitt_x_3x3+16];
	fma.rn.f32 	%f112, %f111, %f110, %f107;
	ld.const.f32 	%f113, [prewitt_y_3x3+16];
	fma.rn.f32 	%f114, %f113, %f110, %f109;
	add.s64 	%rd44, %rd41, %rd38;
	ld.global.u16 	%rs15, [%rd44];
	cvt.rn.f32.s16 	%f115, %rs15;
	ld.const.f32 	%f116, [prewitt_x_3x3+20];
	fma.rn.f32 	%f117, %f116, %f115, %f112;
	ld.const.f32 	%f118, [prewitt_y_3x3+20];
	fma.rn.f32 	%f119, %f118, %f115, %f114;
	add.s32 	%r79, %r67, 1;
	rem.s32 	%r80, %r79, %r10;
	mul.lo.s32 	%r81, %r80, %r8;
	cvt.s64.s32 	%rd45, %r81;
	add.s64 	%rd46, %rd1, %rd45;
	add.s64 	%rd47, %rd46, %rd34;
	ld.global.u16 	%rs16, [%rd47];
	cvt.rn.f32.s16 	%f120, %rs16;
	ld.const.f32 	%f121, [prewitt_x_3x3+24];
	fma.rn.f32 	%f122, %f121, %f120, %f117;
	ld.const.f32 	%f123, [prewitt_y_3x3+24];
	fma.rn.f32 	%f124, %f123, %f120, %f119;
	add.s64 	%rd48, %rd46, %rd36;
	ld.global.u16 	%rs17, [%rd48];
	cvt.rn.f32.s16 	%f125, %rs17;
	ld.const.f32 	%f126, [prewitt_x_3x3+28];
	fma.rn.f32 	%f127, %f126, %f125, %f122;
	ld.const.f32 	%f128, [prewitt_y_3x3+28];
	fma.rn.f32 	%f129, %f128, %f125, %f124;
	add.s64 	%rd49, %rd46, %rd38;
	ld.global.u16 	%rs18, [%rd49];
	cvt.rn.f32.s16 	%f130, %rs18;
	ld.const.f32 	%f131, [prewitt_x_3x3+32];
	fma.rn.f32 	%f285, %f131, %f130, %f127;
	ld.const.f32 	%f132, [prewitt_y_3x3+32];
	fma.rn.f32 	%f286, %f132, %f130, %f129;
	bra.uni 	$L__BB2_29;
$L__BB2_28:
	ld.const.f32 	%f203, [prewitt_y_3x3];
	fma.rn.f32 	%f204, %f203, 0f00000000, 0f00000000;
	ld.const.f32 	%f205, [prewitt_x_3x3];
	fma.rn.f32 	%f206, %f205, 0f00000000, 0f00000000;
	ld.const.f32 	%f207, [prewitt_x_3x3+4];
	fma.rn.f32 	%f208, %f207, 0f00000000, %f206;
	ld.const.f32 	%f209, [prewitt_y_3x3+4];
	fma.rn.f32 	%f210, %f209, 0f00000000, %f204;
	ld.const.f32 	%f211, [prewitt_x_3x3+8];
	fma.rn.f32 	%f212, %f211, 0f00000000, %f208;
	ld.const.f32 	%f213, [prewitt_y_3x3+8];
	fma.rn.f32 	%f214, %f213, 0f00000000, %f210;
	ld.const.f32 	%f215, [prewitt_x_3x3+12];
	fma.rn.f32 	%f216, %f215, 0f00000000, %f212;
	ld.const.f32 	%f217, [prewitt_y_3x3+12];
	fma.rn.f32 	%f218, %f217, 0f00000000, %f214;
	ld.const.f32 	%f219, [prewitt_x_3x3+16];
	fma.rn.f32 	%f220, %f219, 0f00000000, %f216;
	ld.const.f32 	%f221, [prewitt_y_3x3+16];
	fma.rn.f32 	%f222, %f221, 0f00000000, %f218;
	ld.const.f32 	%f223, [prewitt_x_3x3+20];
	fma.rn.f32 	%f224, %f223, 0f00000000, %f220;
	ld.const.f32 	%f225, [prewitt_y_3x3+20];
	fma.rn.f32 	%f226, %f225, 0f00000000, %f222;
	ld.const.f32 	%f227, [prewitt_x_3x3+24];
	fma.rn.f32 	%f228, %f227, 0f00000000, %f224;
	ld.const.f32 	%f229, [prewitt_y_3x3+24];
	fma.rn.f32 	%f230, %f229, 0f00000000, %f226;
	ld.const.f32 	%f231, [prewitt_x_3x3+28];
	fma.rn.f32 	%f232, %f231, 0f00000000, %f228;
	ld.const.f32 	%f233, [prewitt_y_3x3+28];
	fma.rn.f32 	%f234, %f233, 0f00000000, %f230;
	ld.const.f32 	%f235, [prewitt_x_3x3+32];
	fma.rn.f32 	%f285, %f235, 0f00000000, %f232;
	ld.const.f32 	%f236, [prewitt_y_3x3+32];
	fma.rn.f32 	%f286, %f236, 0f00000000, %f234;
$L__BB2_29:
	mul.f32 	%f237, %f286, %f286;
	fma.rn.f32 	%f238, %f285, %f285, %f237;
	sqrt.rn.f32 	%f239, %f238;
	abs.f32 	%f240, %f285;
	abs.f32 	%f241, %f286;
	setp.gt.f32 	%p42, %f241, %f240;
	selp.f32 	%f242, %f241, %f240, %p42;
	selp.f32 	%f243, %f240, %f241, %p42;
	div.rn.f32 	%f244, %f243, %f242;
	mul.f32 	%f245, %f244, %f244;
	fma.rn.f32 	%f246, %f245, 0f3B33710B, 0fBC807748;
	fma.rn.f32 	%f247, %f246, %f245, 0f3D2CDAB2;
	fma.rn.f32 	%f248, %f247, %f245, 0fBD992D10;
	fma.rn.f32 	%f249, %f248, %f245, 0f3DD9EA6C;
	fma.rn.f32 	%f250, %f249, %f245, 0fBE117CB1;
	fma.rn.f32 	%f251, %f250, %f245, 0f3E4CBCE0;
	fma.rn.f32 	%f252, %f251, %f245, 0fBEAAAA7D;
	mul.f32 	%f253, %f245, %f252;
	fma.rn.f32 	%f254, %f253, %f244, %f244;
	neg.f32 	%f255, %f254;
	fma.rn.f32 	%f256, 0f3F6EE581, 0f3FD774EB, %f255;
	selp.f32 	%f257, %f256, %f254, %p42;
	selp.f32 	%f258, 0f3F6EE581, 0f3FEEE581, %p42;
	selp.f32 	%f259, %f254, %f255, %p42;
	mov.b32 	%r111, %f285;
	fma.rn.f32 	%f260, %f258, 0f3FD774EB, %f259;
	setp.lt.s32 	%p43, %r111, 0;
	selp.f32 	%f261, %f260, %f257, %p43;
	add.f32 	%f262, %f240, %f241;
	setp.eq.f32 	%p44, %f242, 0f00000000;
	selp.f32 	%f263, 0f40490FDB, 0f00000000, %p43;
	setp.eq.f32 	%p45, %f240, %f241;
	selp.f32 	%f264, 0f4016CBE4, 0f3F490FDB, %p43;
	selp.f32 	%f265, %f264, %f261, %p45;
	selp.f32 	%f266, %f263, %f265, %p44;
	abs.f32 	%f267, %f262;
	setp.nan.f32 	%p46, %f267, %f267;
	copysign.f32 	%f268, %f286, %f266;
	selp.f32 	%f269, %f262, %f268, %p46;
	mul.f32 	%f270, %f269, 0f43340000;
	cvt.f64.f32 	%fd1, %f270;
	div.rn.f64 	%fd2, %fd1, 0d400921FB54442D18;
	cvt.rn.f32.f64 	%f271, %fd2;
	min.f32 	%f272, %f239, 0f46FFFE00;
	max.f32 	%f273, %f272, 0fC7000000;
	setp.lt.f32 	%p47, %f271, 0f00000000;
	add.f32 	%f274, %f271, 0f43B40000;
	selp.f32 	%f275, %f274, %f271, %p47;
	cvt.rzi.s32.f32 	%r112, %f273;
	mul.wide.s32 	%rd89, %r1, 2;
	add.s64 	%rd90, %rd2, %rd89;
	st.global.u16 	[%rd90], %r112;
	cvt.rzi.s32.f32 	%r113, %f275;
	add.s64 	%rd91, %rd3, %rd89;
	st.global.u16 	[%rd91], %r113;
$L__BB2_30:
	ret;

}
	// .globl	_Z30prewittGradientXY_8u16s_kernelPKhiii9NppiPointPsiS2_iS2_iPfiii8NppiNorm14NppiBorderType
.visible .entry _Z30prewittGradientXY_8u16s_kernelPKhiii9NppiPointPsiS2_iS2_iPfiii8NppiNorm14NppiBorderType(
	.param .u64 .ptr .align 1 _Z30prewittGradientXY_8u16s_kernelPKhiii9NppiPointPsiS2_iS2_iPfiii8NppiNorm14NppiBorderType_param_0,
	.param .u32 _Z30prewittGradientXY_8u16s_kernelPKhiii9NppiPointPsiS2_iS2_iPfiii8NppiNorm14NppiBorderType_param_1,
	.param .u32 _Z30prewittGradientXY_8u16s_kernelPKhiii9NppiPointPsiS2_iS2_iPfiii8NppiNorm14NppiBorderType_param_2,
	.param .u32 _Z30prewittGradientXY_8u16s_kernelPKhiii9NppiPointPsiS2_iS2_iPfiii8NppiNorm14NppiBorderType_param_3,
	.param .align 4 .b8 _Z30prewittGradientXY_8u16s_kernelPKhiii9NppiPointPsiS2_iS2_iPfiii8NppiNorm14NppiBorderType_param_4[8],
	.param .u64 .ptr .align 1 _Z30prewittGradientXY_8u16s_kernelPKhiii9NppiPointPsiS2_iS2_iPfiii8NppiNorm14NppiBorderType_param_5,
	.param .u32 _Z30prewittGradientXY_8u16s_kernelPKhiii9NppiPointPsiS2_iS2_iPfiii8NppiNorm14NppiBorderType_param_6,
	.param .u64 .ptr .align 1 _Z30prewittGradientXY_8u16s_kernelPKhiii9NppiPointPsiS2_iS2_iPfiii8NppiNorm14NppiBorderType_param_7,
	.param .u32 _Z30prewittGradientXY_8u16s_kernelPKhiii9NppiPointPsiS2_iS2_iPfiii8NppiNorm14NppiBorderType_param_8,
	.param .u64 .ptr .align 1 _Z30prewittGradientXY_8u16s_kernelPKhiii9NppiPointPsiS2_iS2_iPfiii8NppiNorm14NppiBorderType_param_9,
	.param .u32 _Z30prewittGradientXY_8u16s_kernelPKhiii9NppiPointPsiS2_iS2_iPfiii8NppiNorm14NppiBorderType_param_10,
	.param .u64 .ptr .align 1 _Z30prewittGradientXY_8u16s_kernelPKhiii9NppiPointPsiS2_iS2_iPfiii8NppiNorm14NppiBorderType_param_11,
	.param .u32 _Z30prewittGradientXY_8u16s_kernelPKhiii9NppiPointPsiS2_iS2_iPfiii8NppiNorm14NppiBorderType_param_12,
	.param .u32 _Z30prewittGradientXY_8u16s_kernelPKhiii9NppiPointPsiS2_iS2_iPfiii8NppiNorm14NppiBorderType_param_13,
	.param .u32 _Z30prewittGradientXY_8u16s_kernelPKhiii9NppiPointPsiS2_iS2_iPfiii8NppiNorm14NppiBorderType_param_14,
	.param .u32 _Z30prewittGradientXY_8u16s_kernelPKhiii9NppiPointPsiS2_iS2_iPfiii8NppiNorm14NppiBorderType_param_15,
	.param .u32 _Z30prewittGradientXY_8u16s_kernelPKhiii9NppiPointPsiS2_iS2_iPfiii8NppiNorm14NppiBorderType_param_16
)
{
	.reg .pred 	%p<44>;
	.reg .b16 	%rs<28>;
	.reg .b32 	%r<79>;
	.reg .b32 	%f<214>;
	.reg .b64 	%rd<97>;

	ld.param.u32 	%r12, [_Z30prewittGradientXY_8u16s_kernelPKhiii9NppiPointPsiS2_iS2_iPfiii8NppiNorm14NppiBorderType_param_4+4];
	ld.param.u32 	%r11, [_Z30prewittGradientXY_8u16s_kernelPKhiii9NppiPointPsiS2_iS2_iPfiii8NppiNorm14NppiBorderType_param_4];
	ld.param.u64 	%rd6, [_Z30prewittGradientXY_8u16s_kernelPKhiii9NppiPointPsiS2_iS2_iPfiii8NppiNorm14NppiBorderType_param_0];
	ld.param.u32 	%r8, [_Z30prewittGradientXY_8u16s_kernelPKhiii9NppiPointPsiS2_iS2_iPfiii8NppiNorm14NppiBorderType_param_1];
	ld.param.u32 	%r9, [_Z30prewittGradientXY_8u16s_kernelPKhiii9NppiPointPsiS2_iS2_iPfiii8NppiNorm14NppiBorderType_param_2];
	ld.param.u32 	%r10, [_Z30prewittGradientXY_8u16s_kernelPKhiii9NppiPointPsiS2_iS2_iPfiii8NppiNorm14NppiBorderType_param_3];
	ld.param.u64 	%rd2, [_Z30prewittGradientXY_8u16s_kernelPKhiii9NppiPointPsiS2_iS2_iPfiii8NppiNorm14NppiBorderType_param_5];
	ld.param.u64 	%rd3, [_Z30prewittGradientXY_8u16s_kernelPKhiii9NppiPointPsiS2_iS2_iPfiii8NppiNorm14NppiBorderType_param_7];
	ld.param.u64 	%rd4, [_Z30prewittGradientXY_8u16s_kernelPKhiii9NppiPointPsiS2_iS2_iPfiii8NppiNorm14NppiBorderType_param_9];
	ld.param.u64 	%rd5, [_Z30prewittGradientXY_8u16s_kernelPKhiii9NppiPointPsiS2_iS2_iPfiii8NppiNorm14NppiBorderType_param_11];
	ld.param.u32 	%r16, [_Z30prewittGradientXY_8u16s_kernelPKhiii9NppiPointPsiS2_iS2_iPfiii8NppiNorm14NppiBorderType_param_12];
	ld.param.u32 	%r19, [_Z30prewittGradientXY_8u16s_kernelPKhiii9NppiPointPsiS2_iS2_iPfiii8NppiNorm14NppiBorderType_param_13];
	ld.param.u32 	%r20, [_Z30prewittGradientXY_8u16s_kernelPKhiii9NppiPointPsiS2_iS2_iPfiii8NppiNorm14NppiBorderType_param_14];
	ld.param.u32 	%r18, [_Z30prewittGradientXY_8u16s_kernelPKhiii9NppiPointPsiS2_iS2_iPfiii8NppiNorm14NppiBorderType_param_16];
	cvta.to.global.u64 	%rd1, %rd6;
	mov.u32 	%r22, %ctaid.x;
	mov.u32 	%r23, %ntid.x;
	mov.u32 	%r24, %tid.x;
	mad.lo.s32 	%r1, %r22, %r23, %r24;
	mov.u32 	%r25, %ctaid.y;
	mov.u32 	%r26, %ntid.y;
	mov.u32 	%r27, %tid.y;
	mad.lo.s32 	%r28, %r25, %r26, %r27;
	setp.ge.s32 	%p7, %r1, %r19;
	setp.ge.s32 	%p8, %r28, %r20;
	or.pred  	%p9, %p7, %p8;
	@%p9 bra 	$L__BB3_36;
	add.s32 	%r3, %r11, %r1;
	add.s32 	%r4, %r12, %r28;
	setp.eq.s32 	%p10, %r18, 1;
	@%p10 bra 	$L__BB3_15;
	setp.ne.s32 	%p11, %r18, 2;
	@%p11 bra 	$L__BB3_22;
	add.s32 	%r41, %r10, -1;
	add.s32 	%r42, %r9, -1;
	add.s32 	%r43, %r4, -1;
	min.s32 	%r44, %r43, %r41;
	max.s32 	%r45, %r44, 0;
	add.s32 	%r46, %r3, -1;
	min.s32 	%r47, %r46, %r42;
	max.s32 	%r48, %r47, 0;
	mul.lo.s32 	%r49, %r45, %r8;
	cvt.s64.s32 	%rd43, %r49;
	cvt.u64.u32 	%rd44, %r48;
	add.s64 	%rd45, %rd43, %rd44;
	add.s64 	%rd46, %rd1, %rd45;
	ld.global.u8 	%rs10, [%rd46];
	cvt.rn.f32.u16 	%f73, %rs10;
	ld.const.f32 	%f74, [prewitt_x_3x3];
	fma.rn.f32 	%f75, %f74, %f73, 0f00000000;
	ld.const.f32 	%f76, [prewitt_y_3x3];
	fma.rn.f32 	%f77, %f76, %f73, 0f00000000;
	min.s32 	%r50, %r3, %r42;
	max.s32 	%r51, %r50, 0;
	cvt.u64.u32 	%rd47, %r51;
	add.s64 	%rd48, %rd43, %rd47;
	add.s64 	%rd49, %rd1, %rd48;
	ld.global.u8 	%rs11, [%rd49];
	cvt.rn.f32.u16 	%f78, %rs11;
	ld.const.f32 	%f79, [prewitt_x_3x3+4];
	fma.rn.f32 	%f80, %f79, %f78, %f75;
	ld.const.f32 	%f81, [prewitt_y_3x3+4];
	fma.rn.f32 	%f82, %f81, %f78, %f77;
	add.s32 	%r52, %r3, 1;
	min.s32 	%r53, %r52, %r42;
	max.s32 	%r54, %r53, 0;
	cvt.u64.u32 	%rd50, %r54;
	add.s64 	%rd51, %rd43, %rd50;
	add.s64 	%rd52, %rd1, %rd51;
	ld.global.u8 	%rs12, [%rd52];
	cvt.rn.f32.u16 	%f83, %rs12;
	ld.const.f32 	%f84, [prewitt_x_3x3+8];
	fma.rn.f32 	%f85, %f84, %f83, %f80;
	ld.const.f32 	%f86, [prewitt_y_3x3+8];
	fma.rn.f32 	%f87, %f86, %f83, %f82;
	min.s32 	%r55, %r4, %r41;
	max.s32 	%r56, %r55, 0;
	mul.lo.s32 	%r57, %r56, %r8;
	cvt.s64.s32 	%rd53, %r57;
	add.s64 	%rd54, %rd53, %rd44;
	add.s64 	%rd55, %rd1, %rd54;
	ld.global.u8 	%rs13, [%rd55];
	cvt.rn.f32.u16 	%f88, %rs13;
	ld.const.f32 	%f89, [prewitt_x_3x3+12];
	fma.rn.f32 	%f90, %f89, %f88, %f85;
	ld.const.f32 	%f91, [prewitt_y_3x3+12];
	fma.rn.f32 	%f92, %f91, %f88, %f87;
	add.s64 	%rd56, %rd53, %rd47;
	add.s64 	%rd57, %rd1, %rd56;
	ld.global.u8 	%rs14, [%rd57];
	cvt.rn.f32.u16 	%f93, %rs14;
	ld.const.f32 	%f94, [prewitt_x_3x3+16];
	fma.rn.f32 	%f95, %f94, %f93, %f90;
	ld.const.f32 	%f96, [prewitt_y_3x3+16];
	fma.rn.f32 	%f97, %f96, %f93, %f92;
	add.s64 	%rd58, %rd53, %rd50;
	add.s64 	%rd59, %rd1, %rd58;
	ld.global.u8 	%rs15, [%rd59];
	cvt.rn.f32.u16 	%f98, %rs15;
	ld.const.f32 	%f99, [prewitt_x_3x3+20];
	fma.rn.f32 	%f100, %f99, %f98, %f95;
	ld.const.f32 	%f101, [prewitt_y_3x3+20];
	fma.rn.f32 	%f102, %f101, %f98, %f97;
	add.s32 	%r58, %r4, 1;
	min.s32 	%r59, %r58, %r41;
	max.s32 	%r60, %r59, 0;
	mul.lo.s32 	%r61, %r60, %r8;
	cvt.s64.s32 	%rd60, %r61;
	add.s64 	%rd61, %rd60, %rd44;
	add.s64 	%rd62, %rd1, %rd61;
	ld.global.u8 	%rs16, [%rd62];
	cvt.rn.f32.u16 	%f103, %rs16;
	ld.const.f32 	%f104, [prewitt_x_3x3+24];
	fma.rn.f32 	%f105, %f104, %f103, %f100;
	ld.const.f32 	%f106, [prewitt_y_3x3+24];
	fma.rn.f32 	%f107, %f106, %f103, %f102;
	add.s64 	%rd63, %rd60, %rd47;
	add.s64 	%rd64, %rd1, %rd63;
	ld.global.u8 	%rs17, [%rd64];
	cvt.rn.f32.u16 	%f108, %rs17;
	ld.const.f32 	%f109, [prewitt_x_3x3+28];
	fma.rn.f32 	%f110, %f109, %f108, %f105;
	ld.const.f32 	%f111, [prewitt_y_3x3+28];
	fma.rn.f32 	%f112, %f111, %f108, %f107;
	add.s64 	%rd65, %rd60, %rd50;
	add.s64 	%rd66, %rd1, %rd65;
	ld.global.u8 	%rs18, [%rd66];
	cvt.rn.f32.u16 	%f113, %rs18;
	ld.const.f32 	%f114, [prewitt_x_3x3+32];
	fma.rn.f32 	%f197, %f114, %f113, %f110;
	ld.const.f32 	%f115, [prewitt_y_3x3+32];
	fma.rn.f32 	%f198, %f115, %f113, %f112;
	bra.uni 	$L__BB3_23;
$L__BB3_4:
	add.s32 	%r33, %r3, -1;
	mul.lo.s32 	%r34, %r4, %r8;
	cvt.s64.s32 	%rd19, %r34;
	cvt.u64.u32 	%rd20, %r33;
	add.s64 	%rd21, %rd19, %rd20;
	add.s64 	%rd22, %rd1, %rd21;
	ld.global.u8 	%rs4, [%rd22];
	cvt.rn.f32.u16 	%f55, %rs4;
	ld.const.f32 	%f56, [prewitt_x_3x3+12];
	fma.rn.f32 	%f197, %f56, %f55, %f197;
	ld.const.f32 	%f57, [prewitt_y_3x3+12];
	fma.rn.f32 	%f198, %f57, %f55, %f198;
$L__BB3_5:
	or.pred  	%p26, %p4, %p6;
	@%p26 bra 	$L__BB3_7;
	mul.lo.s32 	%r35, %r4, %r8;
	cvt.s64.s32 	%rd23, %r35;
	cvt.u64.u32 	%rd24, %r3;
	add.s64 	%rd25, %rd23, %rd24;
	add.s64 	%rd26, %rd1, %rd25;
	ld.global.u8 	%rs5, [%rd26];
	cvt.rn.f32.u16 	%f58, %rs5;
	ld.const.f32 	%f59, [prewitt_x_3x3+16];
	fma.rn.f32 	%f197, %f59, %f58, %f197;
	ld.const.f32 	%f60, [prewitt_y_3x3+16];
	fma.rn.f32 	%f198, %f60, %f58, %f198;
$L__BB3_7:
	or.pred  	%p27, %p5, %p6;
	@%p27 bra 	$L__BB3_9;
	mul.lo.s32 	%r36, %r4, %r8;
	cvt.s64.s32 	%rd27, %r36;
	cvt.u64.u32 	%rd28, %r7;
	add.s64 	%rd29, %rd27, %rd28;
	add.s64 	%rd30, %rd1, %rd29;
	ld.global.u8 	%rs6, [%rd30];
	cvt.rn.f32.u16 	%f61, %rs6;
	ld.const.f32 	%f62, [prewitt_x_3x3+20];
	fma.rn.f32 	%f197, %f62, %f61, %f197;
	ld.const.f32 	%f63, [prewitt_y_3x3+20];
	fma.rn.f32 	%f198, %f63, %f61, %f198;
$L__BB3_9:
	add.s32 	%r6, %r4, 1;
	setp.lt.s32 	%p28, %r4, -1;
	setp.ge.s32 	%p29, %r6, %r10;
	or.pred  	%p3, %p28, %p29;
	or.pred  	%p30, %p2, %p3;
	@%p30 bra 	$L__BB3_11;
	add.s32 	%r37, %r3, -1;
	mul.lo.s32 	%r38, %r6, %r8;
	cvt.s64.s32 	%rd31, %r38;
	cvt.u64.u32 	%rd32, %r37;
	add.s64 	%rd33, %rd31, %rd32;
	add.s64 	%rd34, %rd1, %rd33;
	ld.global.u8 	%rs7, [%rd34];
	cvt.rn.f32.u16 	%f64, %rs7;
	ld.const.f32 	%f65, [prewitt_x_3x3+24];
	fma.rn.f32 	%f197, %f65, %f64, %f197;
	ld.const.f32 	%f66, [prewitt_y_3x3+24];
	fma.rn.f32 	%f198, %f66, %f64, %f198;
$L__BB3_11:
	or.pred  	%p31, %p4, %p3;
	@%p31 bra 	$L__BB3_13;
	mul.lo.s32 	%r39, %r6, %r8;
	cvt.s64.s32 	%rd35, %r39;
	cvt.u64.u32 	%rd36, %r3;
	add.s64 	%rd37, %rd35, %rd36;
	add.s64 	%rd38, %rd1, %rd37;
	ld.global.u8 	%rs8, [%rd38];
	cvt.rn.f32.u16 	%f67, %rs8;
	ld.const.f32 	%f68, [prewitt_x_3x3+28];
	fma.rn.f32 	%f197, %f68, %f67, %f197;
	ld.const.f32 	%f69, [prewitt_y_3x3+28];
	fma.rn.f32 	%f198, %f69, %f67, %f198;
$L__BB3_13:
	or.pred  	%p32, %p5, %p3;
	@%p32 bra 	$L__BB3_23;
	mul.lo.s32 	%r40, %r6, %r8;
	cvt.s64.s32 	%rd39, %r40;
	cvt.u64.u32 	%rd40, %r7;
	add.s64 	%rd41, %rd39, %rd40;
	add.s64 	%rd42, %rd1, %rd41;
	ld.global.u8 	%rs9, [%rd42];
	cvt.rn.f32.u16 	%f70, %rs9;
	ld.const.f32 	%f71, [prewitt_x_3x3+32];
	fma.rn.f32 	%f197, %f71, %f70, %f197;
	ld.const.f32 	%f72, [prewitt_y_3x3+32];
	fma.rn.f32 	%f198, %f72, %f70, %f198;
	bra.uni 	$L__BB3_23;
$L__BB3_15:
	add.s32 	%r5, %r4, -1;
	setp.lt.s32 	%p12, %r4, 1;
	setp.gt.s32 	%p13, %r4, %r10;
	or.pred  	%p1, %p12, %p13;
	setp.lt.s32 	%p14, %r3, 1;
	setp.gt.s32 	%p15, %r3, %r9;
	or.pred  	%p2, %p14, %p15;
	or.pred  	%p16, %p2, %p1;
	mov.f32 	%f197, 0f00000000;
	mov.f32 	%f198, %f197;
	@%p16 bra 	$L__BB3_17;
	add.s32 	%r29, %r3, -1;
	mul.lo.s32 	%r30, %r5, %r8;
	cvt.s64.s32 	%rd7, %r30;
	cvt.u64.u32 	%rd8, %r29;
	add.s64 	%rd9, %rd7, %rd8;
	add.s64 	%rd10, %rd1, %rd9;
	ld.global.u8 	%rs1, [%rd10];
	cvt.rn.f32.u16 	%f46, %rs1;
	ld.const.f32 	%f47, [prewitt_x_3x3];
	fma.rn.f32 	%f197, %f47, %f46, 0f00000000;
	ld.const.f32 	%f48, [prewitt_y_3x3];
	fma.rn.f32 	%f198, %f48, %f46, 0f00000000;
$L__BB3_17:
	setp.lt.s32 	%p17, %r3, 0;
	setp.ge.s32 	%p18, %r3, %r9;
	or.pred  	%p4, %p17, %p18;
	or.pred  	%p19, %p4, %p1;
	@%p19 bra 	$L__BB3_19;
	mul.lo.s32 	%r31, %r5, %r8;
	cvt.s64.s32 	%rd11, %r31;
	cvt.u64.u32 	%rd12, %r3;
	add.s64 	%rd13, %rd11, %rd12;
	add.s64 	%rd14, %rd1, %rd13;
	ld.global.u8 	%rs2, [%rd14];
	cvt.rn.f32.u16 	%f49, %rs2;
	ld.const.f32 	%f50, [prewitt_x_3x3+4];
	fma.rn.f32 	%f197, %f50, %f49, %f197;
	ld.const.f32 	%f51, [prewitt_y_3x3+4];
	fma.rn.f32 	%f198, %f51, %f49, %f198;
$L__BB3_19:
	add.s32 	%r7, %r3, 1;
	setp.lt.s32 	%p20, %r3, -1;
	setp.ge.s32 	%p21, %r7, %r9;
	or.pred  	%p5, %p20, %p21;
	or.pred  	%p22, %p5, %p1;
	@%p22 bra 	$L__BB3_21;
	mul.lo.s32 	%r32, %r5, %r8;
	cvt.s64.s32 	%rd15, %r32;
	cvt.u64.u32 	%rd16, %r7;
	add.s64 	%rd17, %rd15, %rd16;
	add.s64 	%rd18, %rd1, %rd17;
	ld.global.u8 	%rs3, [%rd18];
	cvt.rn.f32.u16 	%f52, %rs3;
	ld.const.f32 	%f53, [prewitt_x_3x3+8];
	fma.rn.f32 	%f197, %f53, %f52, %f197;
	ld.const.f32 	%f54, [prewitt_y_3x3+8];
	fma.rn.f32 	%f198, %f54, %f52, %f198;
$L__BB3_21:
	setp.lt.s32 	%p23, %r4, 0;
	setp.ge.s32 	%p24, %r4, %r10;
	or.pred  	%p6, %p23, %p24;
	or.pred  	%p25, %p2, %p6;
	@%p25 bra 	$L__BB3_5;
	bra.uni 	$L__BB3_4;
$L__BB3_22:
	add.s32 	%r62, %r4, -1;
	mul.lo.s32 	%r63, %r62, %r8;
	cvt.s64.s32 	%rd67, %r63;
	cvt.s64.s32 	%rd68, %r3;
	add.s64 	%rd69, %rd67, %rd68;
	add.s64 	%rd70, %rd1, %rd69;
	ld.global.u8 	%rs19, [%rd70+-1];
	cvt.rn.f32.u16 	%f116, %rs19;
	ld.const.f32 	%f117, [prewitt_x_3x3];
	fma.rn.f32 	%f118, %f117, %f116, 0f00000000;
	ld.const.f32 	%f119, [prewitt_y_3x3];
	fma.rn.f32 	%f120, %f119, %f116, 0f00000000;
	ld.global.u8 	%rs20, [%rd70];
	cvt.rn.f32.u16 	%f121, %rs20;
	ld.const.f32 	%f122, [prewitt_x_3x3+4];
	fma.rn.f32 	%f123, %f122, %f121, %f118;
	ld.const.f32 	%f124, [prewitt_y_3x3+4];
	fma.rn.f32 	%f125, %f124, %f121, %f120;
	ld.global.u8 	%rs21, [%rd70+1];
	cvt.rn.f32.u16 	%f126, %rs21;
	ld.const.f32 	%f127, [prewitt_x_3x3+8];
	fma.rn.f32 	%f128, %f127, %f126, %f123;
	ld.const.f32 	%f129, [prewitt_y_3x3+8];
	fma.rn.f32 	%f130, %f129, %f126, %f125;
	mul.lo.s32 	%r64, %r4, %r8;
	cvt.s64.s32 	%rd71, %r64;
	add.s64 	%rd72, %rd71, %rd68;
	add.s64 	%rd73, %rd1, %rd72;
	ld.global.u8 	%rs22, [%rd73+-1];
	cvt.rn.f32.u16 	%f131, %rs22;
	ld.const.f32 	%f132, [prewitt_x_3x3+12];
	fma.rn.f32 	%f133, %f132, %f131, %f128;
	ld.const.f32 	%f134, [prewitt_y_3x3+12];
	fma.rn.f32 	%f135, %f134, %f131, %f130;
	ld.global.u8 	%rs23, [%rd73];
	cvt.rn.f32.u16 	%f136, %rs23;
	ld.const.f32 	%f137, [prewitt_x_3x3+16];
	fma.rn.f32 	%f138, %f137, %f136, %f133;
	ld.const.f32 	%f139, [prewitt_y_3x3+16];
	fma.rn.f32 	%f140, %f139, %f136, %f135;
	ld.global.u8 	%rs24, [%rd73+1];
	cvt.rn.f32.u16 	%f141, %rs24;
	ld.const.f32 	%f142, [prewitt_x_3x3+20];
	fma.rn.f32 	%f143, %f142, %f141, %f138;
	ld.const.f32 	%f144, [prewitt_y_3x3+20];
	fma.rn.f32 	%f145, %f144, %f141, %f140;
	add.s32 	%r65, %r64, %r8;
	cvt.s64.s32 	%rd74, %r65;
	add.s64 	%rd75, %rd74, %rd68;
	add.s64 	%rd76, %rd1, %rd75;
	ld.global.u8 	%rs25, [%rd76+-1];
	cvt.rn.f32.u16 	%f146, %rs25;
	ld.const.f32 	%f147, [prewitt_x_3x3+24];
	fma.rn.f32 	%f148, %f147, %f146, %f143;
	ld.const.f32 	%f149, [prewitt_y_3x3+24];
	fma.rn.f32 	%f150, %f149, %f146, %f145;
	ld.global.u8 	%rs26, [%rd76];
	cvt.rn.f32.u16 	%f151, %rs26;
	ld.const.f32 	%f152, [prewitt_x_3x3+28];
	fma.rn.f32 	%f153, %f152, %f151, %f148;
	ld.const.f32 	%f154, [prewitt_y_3x3+28];
	fma.rn.f32 	%f155, %f154, %f151, %f150;
	ld.global.u8 	%rs27, [%rd76+1];
	cvt.rn.f32.u16 	%f156, %rs27;
	ld.const.f32 	%f157, [prewitt_x_3x3+32];
	fma.rn.f32 	%f197, %f157, %f156, %f153;
	ld.const.f32 	%f158, [prewitt_y_3x3+32];
	fma.rn.f32 	%f198, %f158, %f156, %f155;
$L__BB3_23:
	setp.eq.s64 	%p33, %rd2, 0;
	@%p33 bra 	$L__BB3_25;
	ld.param.u32 	%r74, [_Z30prewittGradientXY_8u16s_kernelPKhiii9NppiPointPsiS2_iS2_iPfiii8NppiNorm14NppiBorderType_param_6];
	mul.lo.s32 	%r66, %r74, %r28;
	cvt.s64.s32 	%rd77, %r66;
	cvta.to.global.u64 	%rd78, %rd2;
	add.s64 	%rd79, %rd78, %rd77;
	cvt.rzi.s32.f32 	%r67, %f197;
	mul.wide.s32 	%rd80, %r1, 2;
	add.s64 	%rd81, %rd79, %rd80;
	st.global.u16 	[%rd81], %r67;
$L__BB3_25:
	setp.eq.s64 	%p34, %rd3, 0;
	@%p34 bra 	$L__BB3_27;
	ld.param.u32 	%r75, [_Z30prewittGradientXY_8u16s_kernelPKhiii9NppiPointPsiS2_iS2_iPfiii8NppiNorm14NppiBorderType_param_8];
	mul.lo.s32 	%r68, %r75, %r28;
	cvt.s64.s32 	%rd82, %r68;
	cvta.to.global.u64 	%rd83, %rd3;
	add.s64 	%rd84, %rd83, %rd82;
	cvt.rzi.s32.f32 	%r69, %f198;
	mul.wide.s32 	%rd85, %r1, 2;
	add.s64 	%rd86, %rd84, %rd85;
	st.global.u16 	[%rd86], %r69;
$L__BB3_27:
	setp.eq.s64 	%p35, %rd4, 0;
	@%p35 bra 	$L__BB3_34;
	ld.param.u32 	%r77, [_Z30prewittGradientXY_8u16s_kernelPKhiii9NppiPointPsiS2_iS2_iPfiii8NppiNorm14NppiBorderType_param_15];
	setp.eq.s32 	%p36, %r77, 2;
	@%p36 bra 	$L__BB3_31;
	ld.param.u32 	%r78, [_Z30prewittGradientXY_8u16s_kernelPKhiii9NppiPointPsiS2_iS2_iPfiii8NppiNorm14NppiBorderType_param_15];
	setp.ne.s32 	%p37, %r78, 1;
	@%p37 bra 	$L__BB3_32;
	abs.f32 	%f161, %f197;
	abs.f32 	%f162, %f198;
	add.f32 	%f213, %f161, %f162;
	bra.uni 	$L__BB3_33;
$L__BB3_31:
	mul.f32 	%f159, %f198, %f198;
	fma.rn.f32 	%f160, %f197, %f197, %f159;
	sqrt.rn.f32 	%f213, %f160;
	bra.uni 	$L__BB3_33;
$L__BB3_32:
	abs.f32 	%f163, %f197;
	abs.f32 	%f164, %f198;
	max.f32 	%f213, %f163, %f164;
$L__BB3_33:
	ld.param.u32 	%r76, [_Z30prewittGradientXY_8u16s_kernelPKhiii9NppiPointPsiS2_iS2_iPfiii8NppiNorm14NppiBorderType_param_10];
	mul.lo.s32 	%r70, %r76, %r28;
	cvt.s64.s32 	%rd87, %r70;
	cvta.to.global.u64 	%rd88, %rd4;
	add.s64 	%rd89, %rd88, %rd87;
	cvt.rzi.s32.f32 	%r71, %f213;
	mul.wide.s32 	%rd90, %r1, 2;
	add.s64 	%rd91, %rd89, %rd90;
	st.global.u16 	[%rd91], %r71;
$L__BB3_34:
	setp.eq.s64 	%p38, %rd5, 0;
	@%p38 bra 	$L__BB3_36;
	abs.f32 	%f165, %f197;
	abs.f32 	%f166, %f198;
	setp.gt.f32 	%p39, %f166, %f165;
	selp.f32 	%f167, %f166, %f165, %p39;
	selp.f32 	%f168, %f165, %f166, %p39;
	div.rn.f32 	%f169, %f168, %f167;
	mul.f32 	%f170, %f169, %f169;
	fma.rn.f32 	%f171, %f170, 0f3B33710B, 0fBC807748;
	fma.rn.f32 	%f172, %f171, %f170, 0f3D2CDAB2;
	fma.rn.f32 	%f173, %f172, %f170, 0fBD992D10;
	fma.rn.f32 	%f174, %f173, %f170, 0f3DD9EA6C;
	fma.rn.f32 	%f175, %f174, %f170, 0fBE117CB1;
	fma.rn.f32 	%f176, %f175, %f170, 0f3E4CBCE0;
	fma.rn.f32 	%f177, %f176, %f170, 0fBEAAAA7D;
	mul.f32 	%f178, %f170, %f177;
	fma.rn.f32 	%f179, %f178, %f169, %f169;
	neg.f32 	%f180, %f179;
	fma.rn.f32 	%f181, 0f3F6EE581, 0f3FD774EB, %f180;
	selp.f32 	%f182, %f181, %f179, %p39;
	selp.f32 	%f183, 0f3F6EE581, 0f3FEEE581, %p39;
	selp.f32 	%f184, %f179, %f180, %p39;
	mov.b32 	%r72, %f197;
	fma.rn.f32 	%f185, %f183, 0f3FD774EB, %f184;
	setp.lt.s32 	%p40, %r72, 0;
	selp.f32 	%f186, %f185, %f182, %p40;
	add.f32 	%f187, %f165, %f166;
	setp.eq.f32 	%p41, %f167, 0f00000000;
	selp.f32 	%f188, 0f40490FDB, 0f00000000, %p40;
	setp.eq.f32 	%p42, %f165, %f166;
	selp.f32 	%f189, 0f4016CBE4, 0f3F490FDB, %p40;
	selp.f32 	%f190, %f189, %f186, %p42;
	selp.f32 	%f191, %f188, %f190, %p41;
	abs.f32 	%f192, %f187;
	setp.nan.f32 	%p43, %f192, %f192;
	copysign.f32 	%f193, %f198, %f191;
	selp.f32 	%f194, %f187, %f193, %p43;
	mul.lo.s32 	%r73, %r16, %r28;
	cvt.s64.s32 	%rd92, %r73;
	cvta.to.global.u64 	%rd93, %rd5;
	add.s64 	%rd94, %rd93, %rd92;
	mul.wide.s32 	%rd95, %r1, 4;
	add.s64 	%rd96, %rd94, %rd95;
	st.global.f32 	[%rd96], %f194;
$L__BB3_36:
	ret;

}


// ===== COMPILED SASS (sm_100) =====

	.target	sm_100

	.elftype	@"ET_EXEC"


//--------------------- .note.nv.tkinfo           --------------------------
	.section	.note.nv.tkinfo,"",@"SHT_NOTE"
	.sectionflags	@"SHF_NOTE_NV_TKINFO"
	.tkinfo
        /*0018*/ 	.word	0x00000002
        /*0030*/ 	.string	""
        /*0030*/ 	.string	"ptxas"
        /*0030*/ 	.string	"Cuda compilation tools, release 13.0, V13.0.88"
        /*0030*/ 	.string	"Build cuda_13.0.r13.0/compiler.36424714_0"
        /*0030*/ 	.string	"-arch sm_100 -m 64 "



//--------------------- .note.nv.cuinfo           --------------------------
	.section	.note.nv.cuinfo,"",@"SHT_NOTE"
	.sectionflags	@"SHF_NOTE_NV_CUINFO"
        /*0018*/ 	.short	0x0002
        /*001a*/ 	.short	0x0064
        /*001c*/ 	.short	0x0082
	.zero		2


//--------------------- .nv.info                  --------------------------
	.section	.nv.info,"",@"SHT_CUDA_INFO"
	.align	4


	//----- nvinfo : EIATTR_REGCOUNT
	.align		4
        /*0000*/ 	.byte	0x04, 0x2f
        /*0002*/ 	.short	(.L_3 - .L_2)
	.align		4
.L_2:
        /*0004*/ 	.word	index@(_Z48nppiGradientVectorPrewittBorder_8u16s_C1R_kernelPKhi8NppiSize9NppiPointPsiS3_iS1_12NppiMaskSize14NppiBorderType)
        /*0008*/ 	.word	0x00000024


	//----- nvinfo : EIATTR_FRAME_SIZE
	.align		4
.L_3:
        /*000c*/ 	.byte	0x04, 0x11
        /*000e*/ 	.short	(.L_5 - .L_4)
	.align		4
.L_4:
        /*0010*/ 	.word	index@($__internal_10_$__cuda_sm3x_div_rn_noftz_f32_slowpath)
        /*0014*/ 	.word	0x00000000


	//----- nvinfo : EIATTR_FRAME_SIZE
	.align		4
.L_5:
        /*0018*/ 	.byte	0x04, 0x11
        /*001a*/ 	.short	(.L_7 - .L_6)
	.align		4
.L_6:
        /*001c*/ 	.word	index@($__internal_9_$__cuda_sm20_sqrt_rn_f32_slowpath)
        /*0020*/ 	.word	0x00000000


	//----- nvinfo : EIATTR_FRAME_SIZE
	.align		4
.L_7:
        /*0024*/ 	.byte	0x04, 0x11
        /*0026*/ 	.short	(.L_9 - .L_8)
	.align		4
.L_8:
        /*0028*/ 	.word	index@($__internal_8_$__cuda_sm20_div_rn_f64_full)
        /*002c*/ 	.word	0x00000000


	//----- nvinfo : EIATTR_FRAME_SIZE
	.align		4
.L_9:
        /*0030*/ 	.byte	0x04, 0x11
        /*0032*/ 	.short	(.L_11 - .L_10)
	.align		4
.L_10:
        /*0034*/ 	.word	index@(_Z48nppiGradientVectorPrewittBorder_8u16s_C1R_kernelPKhi8NppiSize9NppiPointPsiS3_iS1_12NppiMaskSize14NppiBorderType)
        /*0038*/ 	.word	0x00000000


	//----- nvinfo : EIATTR_REGCOUNT
	.align		4
.L_11:
        /*003c*/ 	.byte	0x04, 0x2f
        /*003e*/ 	.short	(.L_13 - .L_12)
	.align		4
.L_12:
        /*0040*/ 	.word	index@(_Z48nppiGradientVectorPrewittBorder_8u32f_C1R_kernelPKhi8NppiSize9NppiPointPfiS3_iS1_12NppiMaskSize14NppiBorderType)
        /*0044*/ 	.word	0x00000024


	//----- nvinfo : EIATTR_FRAME_SIZE
	.align		4
.L_13:
        /*0048*/ 	.byte	0x04, 0x11
        /*004a*/ 	.short	(.L_15 - .L_14)
	.align		4
.L_14:
        /*004c*/ 	.word	index@($__internal_7_$__cuda_sm3x_div_rn_noftz_f32_slowpath)
        /*0050*/ 	.word	0x00000000


	//----- nvinfo : EIATTR_FRAME_SIZE
	.align		4
.L_15:
        /*0054*/ 	.byte	0x04, 0x11
        /*0056*/ 	.short	(.L_17 - .L_16)
	.align		4
.L_16:
        /*0058*/ 	.word	index@($__internal_6_$__cuda_sm20_sqrt_rn_f32_slowpath)
        /*005c*/ 	.word	0x00000000


	//----- nvinfo : EIATTR_FRAME_SIZE
	.align		4
.L_17:
        /*0060*/ 	.byte	0x04, 0x11
        /*0062*/ 	.short	(.L_19 - .L_18)
	.align		4
.L_18:
        /*0064*/ 	.word	index@($__internal_5_$__cuda_sm20_div_rn_f64_full)
        /*0068*/ 	.word	0x00000000


	//----- nvinfo : EIATTR_FRAME_SIZE
	.align		4
.L_19:
        /*006c*/ 	.byte	0x04, 0x11
        /*006e*/ 	.short	(.L_21 - .L_20)
	.align		4
.L_20:
        /*0070*/ 	.word	index@(_Z48nppiGradientVectorPrewittBorder_8u32f_C1R_kernelPKhi8NppiSize9NppiPointPfiS3_iS1_12NppiMaskSize14NppiBorderType)
        /*0074*/ 	.word	0x00000000


	//----- nvinfo : EIATTR_REGCOUNT
	.align		4
.L_21:
        /*0078*/ 	.byte	0x04, 0x2f
        /*007a*/ 	.short	(.L_23 - .L_22)
	.align		4
.L_22:
        /*007c*/ 	.word	index@(_Z46nppiGradientVectorPrewittBorder_16s_C1R_kernelPKsi8NppiSize9NppiPointPsiS3_iS1_12NppiMaskSize14NppiBorderType)
        /*0080*/ 	.word	0x00000020


	//----- nvinfo : EIATTR_FRAME_SIZE
	.align		4
.L_23:
        /*0084*/ 	.byte	0x04, 0x11
        /*0086*/ 	.short	(.L_25 - .L_24)
	.align		4
.L_24:
        /*0088*/ 	.word	index@($__internal_4_$__cuda_sm3x_div_rn_noftz_f32_slowpath)
        /*008c*/ 	.word	0x00000000


	//----- nvinfo : EIATTR_FRAME_SIZE
	.align		4
.L_25:
        /*0090*/ 	.byte	0x04, 0x11
        /*0092*/ 	.short	(.L_27 - .L_26)
	.align		4
.L_26:
        /*0094*/ 	.word	index@($__internal_3_$__cuda_sm20_sqrt_rn_f32_slowpath)
        /*0098*/ 	.word	0x00000000


	//----- nvinfo : EIATTR_FRAME_SIZE
	.align		4
.L_27:
        /*009c*/ 	.byte	0x04, 0x11
        /*009e*/ 	.short	(.L_29 - .L_28)
	.align		4
.L_28:
        /*00a0*/ 	.word	index@($__internal_2_$__cuda_sm20_div_rn_f64_full)
        /*00a4*/ 	.word	0x00000000


	//----- nvinfo : EIATTR_FRAME_SIZE
	.align		4
.L_29:
        /*00a8*/ 	.byte	0x04, 0x11
        /*00aa*/ 	.short	(.L_31 - .L_30)
	.align		4
.L_30:
        /*00ac*/ 	.word	index@(_Z46nppiGradientVectorPrewittBorder_16s_C1R_kernelPKsi8NppiSize9NppiPointPsiS3_iS1_12NppiMaskSize14NppiBorderType)
        /*00b0*/ 	.word	0x00000000


	//----- nvinfo : EIATTR_REGCOUNT
	.align		4
.L_31:
        /*00b4*/ 	.byte	0x04, 0x2f
        /*00b6*/ 	.short	(.L_33 - .L_32)
	.align		4
.L_32:
        /*00b8*/ 	.word	index@(_Z30prewittGradientXY_8u16s_kernelPKhiii9NppiPointPsiS2_iS2_iPfiii8NppiNorm14NppiBorderType)
        /*00bc*/ 	.word	0x0000001f


	//----- nvinfo : EIATTR_FRAME_SIZE
	.align		4
.L_33:
        /*00c0*/ 	.byte	0x04, 0x11
        /*00c2*/ 	.short	(.L_35 - .L_34)
	.align		4
.L_34:
        /*00c4*/ 	.word	index@($__internal_1_$__cuda_sm3x_div_rn_noftz_f32_slowpath)
        /*00c8*/ 	.word	0x00000000


	//----- nvinfo : EIATTR_FRAME_SIZE
	.align		4
.L_35:
        /*00cc*/ 	.byte	0x04, 0x11
        /*00ce*/ 	.short	(.L_37 - .L_36)
	.align		4
.L_36:
        /*00d0*/ 	.word	index@($__internal_0_$__cuda_sm20_sqrt_rn_f32_slowpath)
        /*00d4*/ 	.word	0x00000000


	//----- nvinfo : EIATTR_FRAME_SIZE
	.align		4
.L_37:
        /*00d8*/ 	.byte	0x04, 0x11
        /*00da*/ 	.short	(.L_39 - .L_38)
	.align		4
.L_38:
        /*00dc*/ 	.word	index@(_Z30prewittGradientXY_8u16s_kernelPKhiii9NppiPointPsiS2_iS2_iPfiii8NppiNorm14NppiBorderType)
        /*00e0*/ 	.word	0x00000000


	//----- nvinfo : EIATTR_MIN_STACK_SIZE
	.align		4
.L_39:
        /*00e4*/ 	.byte	0x04, 0x12
        /*00e6*/ 	.short	(.L_41 - .L_40)
	.align		4
.L_40:
        /*00e8*/ 	.word	index@(_Z30prewittGradientXY_8u16s_kernelPKhiii9NppiPointPsiS2_iS2_iPfiii8NppiNorm14NppiBorderType)
        /*00ec*/ 	.word	0x00000000


	//----- nvinfo : EIATTR_MIN_STACK_SIZE
	.align		4
.L_41:
        /*00f0*/ 	.byte	0x04, 0x12
        /*00f2*/ 	.short	(.L_43 - .L_42)
	.align		4
.L_42:
        /*00f4*/ 	.word	index@(_Z46nppiGradientVectorPrewittBorder_16s_C1R_kernelPKsi8NppiSize9NppiPointPsiS3_iS1_12NppiMaskSize14NppiBorderType)
        /*00f8*/ 	.word	0x00000000


	//----- nvinfo : EIATTR_MIN_STACK_SIZE
	.align		4
.L_43:
        /*00fc*/ 	.byte	0x04, 0x12
        /*00fe*/ 	.short	(.L_45 - .L_44)
	.align		4
.L_44:
        /*0100*/ 	.word	index@(_Z48nppiGradientVectorPrewittBorder_8u32f_C1R_kernelPKhi8NppiSize9NppiPointPfiS3_iS1_12NppiMaskSize14NppiBorderType)
        /*0104*/ 	.word	0x00000000


	//----- nvinfo : EIATTR_MIN_STACK_SIZE
	.align		4
.L_45:
        /*0108*/ 	.byte	0x04, 0x12
        /*010a*/ 	.short	(.L_47 - .L_46)
	.align		4
.L_46:
        /*010c*/ 	.word	index@(_Z48nppiGradientVectorPrewittBorder_8u16s_C1R_kernelPKhi8NppiSize9NppiPointPsiS3_iS1_12NppiMaskSize14NppiBorderType)
        /*0110*/ 	.word	0x00000000
.L_47:


//--------------------- .nv.compat                --------------------------
	.section	.nv.compat,"",@"SHT_CUDA_COMPAT_INFO"
	.align	4
        /*0000*/ 	.byte	0x02, 0x09, 0x00, 0x00, 0x02, 0x02, 0x01, 0x00, 0x02, 0x05, 0x05, 0x00, 0x03, 0x07, 0x01, 0x01
        /*0010*/ 	.byte	0x02, 0x03, 0x00, 0x00, 0x02, 0x06, 0x01, 0x00, 0x04, 0x0b, 0x08, 0x00, 0x01, 0x00, 0x00, 0x00
        /*0020*/ 	.byte	0x00, 0x00, 0x00, 0x00


//--------------------- .nv.info._Z30prewittGradientXY_8u16s_kernelPKhiii9NppiPointPsiS2_iS2_iPfiii8NppiNorm14NppiBorderType --------------------------
	.section	.nv.info._Z30prewittGradientXY_8u16s_kernelPKhiii9NppiPointPsiS2_iS2_iPfiii8NppiNorm14NppiBorderType,"",@"SHT_CUDA_INFO"
	.sectionflags	@""
	.align	4


	//----- nvinfo : EIATTR_CUDA_API_VERSION
	.align		4
        /*0000*/ 	.byte	0x04, 0x37
        /*0002*/ 	.short	(.L_49 - .L_48)
.L_48:
        /*0004*/ 	.word	0x00000082


	//----- nvinfo : EIATTR_KPARAM_INFO
	.align		4
.L_49:
        /*0008*/ 	.byte	0x04, 0x17
        /*000a*/ 	.short	(.L_51 - .L_50)
.L_50:
        /*000c*/ 	.word	0x00000000
        /*0010*/ 	.short	0x0010
        /*0012*/ 	.short	0x0068
        /*0014*/ 	.byte	0x00, 0xf0, 0x11, 0x00


	//----- nvinfo : EIATTR_KPARAM_INFO
	.align		4
.L_51:
        /*0018*/ 	.byte	0x04, 0x17
        /*001a*/ 	.short	(.L_53 - .L_52)
.L_52:
        /*001c*/ 	.word	0x00000000
        /*0020*/ 	.short	0x000f
        /*0022*/ 	.short	0x0064
        /*0024*/ 	.byte	0x00, 0xf0, 0x11, 0x00


	//----- nvinfo : EIATTR_KPARAM_INFO
	.align		4
.L_53:
        /*0028*/ 	.byte	0x04, 0x17
        /*002a*/ 	.short	(.L_55 - .L_54)
.L_54:
        /*002c*/ 	.word	0x00000000
        /*0030*/ 	.short	0x000e
        /*0032*/ 	.short	0x0060
        /*0034*/ 	.byte	0x00, 0xf0, 0x11, 0x00


	//----- nvinfo : EIATTR_KPARAM_INFO
	.align		4
.L_55:
        /*0038*/ 	.byte	0x04, 0x17
        /*003a*/ 	.short	(.L_57 - .L_56)
.L_56:
        /*003c*/ 	.word	0x00000000
        /*0040*/ 	.short	0x000d
        /*0042*/ 	.short	0x005c
        /*0044*/ 	.byte	0x00, 0xf0, 0x11, 0x00


	//----- nvinfo : EIATTR_KPARAM_INFO
	.align		4
.L_57:
        /*0048*/ 	.byte	0x04, 0x17
        /*004a*/ 	.short	(.L_59 - .L_58)
.L_58:
        /*004c*/ 	.word	0x00000000
        /*0050*/ 	.short	0x000c
        /*0052*/ 	.short	0x0058
        /*0054*/ 	.byte	0x00, 0xf0, 0x11, 0x00


	//----- nvinfo : EIATTR_KPARAM_INFO
	.align		4
.L_59:
        /*0058*/ 	.byte	0x04, 0x17
        /*005a*/ 	.short	(.L_61 - .L_60)
.L_60:
        /*005c*/ 	.word	0x00000000
        /*0060*/ 	.short	0x000b
        /*0062*/ 	.short	0x0050
        /*0064*/ 	.byte	0x00, 0xf5, 0x21, 0x00


	//----- nvinfo : EIATTR_KPARAM_INFO
	.align		4
.L_61:
        /*0068*/ 	.byte	0x04, 0x17
        /*006a*/ 	.short	(.L_63 - .L_62)
.L_62:
        /*006c*/ 	.word	0x00000000
        /*0070*/ 	.short	0x000a
        /*0072*/ 	.short	0x0048
        /*0074*/ 	.byte	0x00, 0xf0, 0x11, 0x00


	//----- nvinfo : EIATTR_KPARAM_INFO
	.align		4
.L_63:
        /*0078*/ 	.byte	0x04, 0x17
        /*007a*/ 	.short	(.L_65 - .L_64)
.L_64:
        /*007c*/ 	.word	0x00000000
        /*0080*/ 	.short	0x0009
        /*0082*/ 	.short	0x0040
        /*0084*/ 	.byte	0x00, 0xf5, 0x21, 0x00


	//----- nvinfo : EIATTR_KPARAM_INFO
	.align		4
.L_65:
        /*0088*/ 	.byte	0x04, 0x17
        /*008a*/ 	.short	(.L_67 - .L_66)
.L_66:
        /*008c*/ 	.word	0x00000000
        /*0090*/ 	.short	0x0008
        /*0092*/ 	.short	0x0038
        /*0094*/ 	.byte	0x00, 0xf0, 0x11, 0x00


	//----- nvinfo : EIATTR_KPARAM_INFO
	.align		4
.L_67:
        /*0098*/ 	.byte	0x04, 0x17
        /*009a*/ 	.short	(.L_69 - .L_68)
.L_68:
        /*009c*/ 	.word	0x00000000
        /*00a0*/ 	.short	0x0007
        /*00a2*/ 	.short	0x0030
        /*00a4*/ 	.byte	0x00, 0xf5, 0x21, 0x00


	//----- nvinfo : EIATTR_KPARAM_INFO
	.align		4
.L_69:
        /*00a8*/ 	.byte	0x04, 0x17
        /*00aa*/ 	.short	(.L_71 - .L_70)
.L_70:
        /*00ac*/ 	.word	0x00000000
        /*00b0*/ 	.short	0x0006
        /*00b2*/ 	.short	0x0028
        /*00b4*/ 	.byte	0x00, 0xf0, 0x11, 0x00


	//----- nvinfo : EIATTR_KPARAM_INFO
	.align		4
.L_71:
        /*00b8*/ 	.byte	0x04, 0x17
        /*00ba*/ 	.short	(.L_73 - .L_72)
.L_72:
        /*00bc*/ 	.word	0x00000000
        /*00c0*/ 	.short	0x0005
        /*00c2*/ 	.short	0x0020
        /*00c4*/ 	.byte	0x00, 0xf5, 0x21, 0x00


	//----- nvinfo : EIATTR_KPARAM_INFO
	.align		4
.L_73:
        /*00c8*/ 	.byte	0x04, 0x17
        /*00ca*/ 	.short	(.L_75 - .L_74)
.L_74:
        /*00cc*/ 	.word	0x00000000
        /*00d0*/ 	.short	0x0004
        /*00d2*/ 	.short	0x0014
        /*00d4*/ 	.byte	0x00, 0xf0, 0x21, 0x00


	//----- nvinfo : EIATTR_KPARAM_INFO
	.align		4
.L_75:
        /*00d8*/ 	.byte	0x04, 0x17
        /*00da*/ 	.short	(.L_77 - .L_76)
.L_76:
        /*00dc*/ 	.word	0x00000000
        /*00e0*/ 	.short	0x0003
        /*00e2*/ 	.short	0x0010
        /*00e4*/ 	.byte	0x00, 0xf0, 0x11, 0x00


	//----- nvinfo : EIATTR_KPARAM_INFO
	.align		4
.L_77:
        /*00e8*/ 	.byte	0x04, 0x17
        /*00ea*/ 	.short	(.L_79 - .L_78)
.L_78:
        /*00ec*/ 	.word	0x00000000
        /*00f0*/ 	.short	0x0002
        /*00f2*/ 	.short	0x000c
        /*00f4*/ 	.byte	0x00, 0xf0, 0x11, 0x00


	//----- nvinfo : EIATTR_KPARAM_INFO
	.align		4
.L_79:
        /*00f8*/ 	.byte	0x04, 0x17
        /*00fa*/ 	.short	(.L_81 - .L_80)
.L_80:
        /*00fc*/ 	.word	0x00000000
        /*0100*/ 	.short	0x0001
        /*0102*/ 	.short	0x0008
        /*0104*/ 	.byte	0x00, 0xf0, 0x11, 0x00


	//----- nvinfo : EIATTR_KPARAM_INFO
	.align		4
.L_81:
        /*0108*/ 	.byte	0x04, 0x17
        /*010a*/ 	.short	(.L_83 - .L_82)
.L_82:
        /*010c*/ 	.word	0x00000000
        /*0110*/ 	.short	0x0000
        /*0112*/ 	.short	0x0000
        /*0114*/ 	.byte	0x00, 0xf5, 0x21, 0x00


	//----- nvinfo : EIATTR_SPARSE_MMA_MASK
	.align		4
.L_83:
        /*0118*/ 	.byte	0x03, 0x50
        /*011a*/ 	.short	0x0000


	//----- nvinfo : EIATTR_MAXREG_COUNT
	.align		4
        /*011c*/ 	.byte	0x03, 0x1b
        /*011e*/ 	.short	0x00ff


	//----- nvinfo : EIATTR_MERCURY_ISA_VERSION
	.align		4
        /*0120*/ 	.byte	0x03, 0x5f
        /*0122*/ 	.short	0x0101


	//----- nvinfo : EIATTR_VRC_CTA_INIT_COUNT
	.align		4
        /*0124*/ 	.byte	0x02, 0x4a
	.zero		1
	.zero		1


	//----- nvinfo : EIATTR_EXIT_INSTR_OFFSETS
	.align		4
        /*0128*/ 	.byte	0x04, 0x1c
        /*012a*/ 	.short	(.L_85 - .L_84)


	//   ....[0]....
.L_84:
        /*012c*/ 	.word	0x000000d0


	//   ....[1]....
        /*0130*/ 	.word	0x00001780


	//   ....[2]....
        /*0134*/ 	.word	0x00001ab0


	//----- nvinfo : EIATTR_CRS_STACK_SIZE
	.align		4
.L_85:
        /*0138*/ 	.byte	0x04, 0x1e
        /*013a*/ 	.short	(.L_87 - .L_86)
.L_86:
        /*013c*/ 	.word	0x00000000


	//----- nvinfo : EIATTR_CBANK_PARAM_SIZE
	.align		4
.L_87:
        /*0140*/ 	.byte	0x03, 0x19
        /*0142*/ 	.short	0x006c


	//----- nvinfo : EIATTR_PARAM_CBANK
	.align		4
        /*0144*/ 	.byte	0x04, 0x0a
        /*0146*/ 	.short	(.L_89 - .L_88)
	.align		4
.L_88:
        /*0148*/ 	.word	index@(.nv.constant0._Z30prewittGradientXY_8u16s_kernelPKhiii9NppiPointPsiS2_iS2_iPfiii8NppiNorm14NppiBorderType)
        /*014c*/ 	.short	0x0380
        /*014e*/ 	.short	0x006c


	//----- nvinfo : EIATTR_SW_WAR
	.align		4
.L_89:
        /*0150*/ 	.byte	0x04, 0x36
        /*0152*/ 	.short	(.L_91 - .L_90)
.L_90:
        /*0154*/ 	.word	0x00000008
.L_91:


//--------------------- .nv.info._Z46nppiGradientVectorPrewittBorder_16s_C1R_kernelPKsi8NppiSize9NppiPointPsiS3_iS1_12NppiMaskSize14NppiBorderType --------------------------
	.section	.nv.info._Z46nppiGradientVectorPrewittBorder_16s_C1R_kernelPKsi8NppiSize9NppiPointPsiS3_iS1_12NppiMaskSize14NppiBorderType,"",@"SHT_CUDA_INFO"
	.sectionflags	@""
	.align	4


	//----- nvinfo : EIATTR_CUDA_API_VERSION
	.align		4
        /*0000*/ 	.byte	0x04, 0x37
        /*0002*/ 	.short	(.L_93 - .L_92)
.L_92:
        /*0004*/ 	.word	0x00000082


	//----- nvinfo : EIATTR_KPARAM_INFO
	.align		4
.L_93:
        /*0008*/ 	.byte	0x04, 0x17
        /*000a*/ 	.short	(.L_95 - .L_94)
.L_94:
        /*000c*/ 	.word	0x00000000
        /*0010*/ 	.short	0x000a
        /*0012*/ 	.short	0x0048
        /*0014*/ 	.byte	0x00, 0xf0, 0x11, 0x00


	//----- nvinfo : EIATTR_KPARAM_INFO
	.align		4
.L_95:
        /*0018*/ 	.byte	0x04, 0x17
        /*001a*/ 	.short	(.L_97 - .L_96)
.L_96:
        /*001c*/ 	.word	0x00000000
        /*0020*/ 	.short	0x0009
        /*0022*/ 	.short	0x0044
        /*0024*/ 	.byte	0x00, 0xf0, 0x11, 0x00


	//----- nvinfo : EIATTR_KPARAM_INFO
	.align		4
.L_97:
        /*0028*/ 	.byte	0x04, 0x17
        /*002a*/ 	.short	(.L_99 - .L_98)
.L_98:
        /*002c*/ 	.word	0x00000000
        /*0030*/ 	.short	0x0008
        /*0032*/ 	.short	0x003c
        /*0034*/ 	.byte	0x00, 0xf0, 0x21, 0x00


	//----- nvinfo : EIATTR_KPARAM_INFO
	.align		4
.L_99:
        /*0038*/ 	.byte	0x04, 0x17
        /*003a*/ 	.short	(.L_101 - .L_100)
.L_100:
        /*003c*/ 	.word	0x00000000
        /*0040*/ 	.short	0x0007
        /*0042*/ 	.short	0x0038
        /*0044*/ 	.byte	0x00, 0xf0, 0x11, 0x00


	//----- nvinfo : EIATTR_KPARAM_INFO
	.align		4
.L_101:
        /*0048*/ 	.byte	0x04, 0x17
        /*004a*/ 	.short	(.L_103 - .L_102)
.L_102:
        /*004c*/ 	.word	0x00000000
        /*0050*/ 	.short	0x0006
        /*0052*/ 	.short	0x0030
        /*0054*/ 	.byte	0x00, 0xf5, 0x21, 0x00


	//----- nvinfo : EIATTR_KPARAM_INFO
	.align		4
.L_103:
        /*0058*/ 	.byte	0x04, 0x17
        /*005a*/ 	.short	(.L_105 - .L_104)
.L_104:
        /*005c*/ 	.word	0x00000000
        /*0060*/ 	.short	0x0005
        /*0062*/ 	.short	0x0028
        /*0064*/ 	.byte	0x00, 0xf0, 0x11, 0x00


	//----- nvinfo : EIATTR_KPARAM_INFO
	.align		4
.L_105:
        /*0068*/ 	.byte	0x04, 0x17
        /*006a*/ 	.short	(.L_107 - .L_106)
.L_106:
        /*006c*/ 	.word	0x00000000
        /*0070*/ 	.short	0x0004
        /*0072*/ 	.short	0x0020
        /*0074*/ 	.byte	0x00, 0xf5, 0x21, 0x00


	//----- nvinfo : EIATTR_KPARAM_INFO
	.align		4
.L_107:
        /*0078*/ 	.byte	0x04, 0x17
        /*007a*/ 	.short	(.L_109 - .L_108)
.L_108:
        /*007c*/ 	.word	0x00000000
        /*0080*/ 	.short	0x0003
        /*0082*/ 	.short	0x0014
        /*0084*/ 	.byte	0x00, 0xf0, 0x21, 0x00


	//----- nvinfo : EIATTR_KPARAM_INFO
	.align		4
.L_109:
        /*0088*/ 	.byte	0x04, 0x17
        /*008a*/ 	.short	(.L_111 - .L_110)
.L_110:
        /*008c*/ 	.word	0x00000000
        /*0090*/ 	.short	0x0002
        /*0092*/ 	.short	0x000c
        /*0094*/ 	.byte	0x00, 0xf0, 0x21, 0x00


	//----- nvinfo : EIATTR_KPARAM_INFO
	.align		4
.L_111:
        /*0098*/ 	.byte	0x04, 0x17
        /*009a*/ 	.short	(.L_113 - .L_112)
.L_112:
        /*009c*/ 	.word	0x00000000
        /*00a0*/ 	.short	0x0001
        /*00a2*/ 	.short	0x0008
        /*00a4*/ 	.byte	0x00, 0xf0, 0x11, 0x00


	//----- nvinfo : EIATTR_KPARAM_INFO
	.align		4
.L_113:
        /*00a8*/ 	.byte	0x04, 0x17
        /*00aa*/ 	.short	(.L_115 - .L_114)
.L_114:
        /*00ac*/ 	.word	0x00000000
        /*00b0*/ 	.short	0x0000
        /*00b2*/ 	.short	0x0000
        /*00b4*/ 	.byte	0x00, 0xf5, 0x21, 0x00


	//----- nvinfo : EIATTR_SPARSE_MMA_MASK
	.align		4
.L_115:
        /*00b8*/ 	.byte	0x03, 0x50
        /*00ba*/ 	.short	0x0000


	//----- nvinfo : EIATTR_MAXREG_COUNT
	.align		4
        /*00bc*/ 	.byte	0x03, 0x1b
        /*00be*/ 	.short	0x00ff


	//----- nvinfo : EIATTR_MERCURY_ISA_VERSION
	.align		4
        /*00c0*/ 	.byte	0x03, 0x5f
        /*00c2*/ 	.short	0x0101


	//----- nvinfo : EIATTR_VRC_CTA_INIT_COUNT
	.align		4
        /*00c4*/ 	.byte	0x02, 0x4a
	.zero		1
	.zero		1


	//----- nvinfo : EIATTR_EXIT_INSTR_OFFSETS
	.align		4
        /*00c8*/ 	.byte	0x04, 0x1c
        /*00ca*/ 	.short	(.L_117 - .L_116)


	//   ....[0]....
.L_116:
        /*00cc*/ 	.word	0x000000d0


	//   ....[1]....
        /*00d0*/ 	.word	0x00002640


	//----- nvinfo : EIATTR_INDIRECT_BRANCH_TARGETS
	.align		4
.L_117:
        /*00d4*/ 	.byte	0x04, 0x34
        /*00d6*/ 	.short	(.L_119 - .L_118)


	//   ....[0]....
.L_118:
        /*00d8*/ 	.word	.L_x_104@srel
        /*00dc*/ 	.short	0x0
        /*00de*/ 	.short	0x0
        /*00e0*/ 	.word	0x3
        /*00e4*/ 	.word	.L_x_105@srel
        /*00e8*/ 	.word	.L_x_106@srel
        /*00ec*/ 	.word	.L_x_107@srel


	//   ....[1]....
        /*00f0*/ 	.word	.L_x_108@srel
        /*00f4*/ 	.short	0x0
        /*00f6*/ 	.short	0x0
        /*00f8*/ 	.word	0x3
        /*00fc*/ 	.word	.L_x_109@srel
        /*0100*/ 	.word	.L_x_110@srel
        /*0104*/ 	.word	.L_x_107@srel


	//----- nvinfo : EIATTR_CRS_STACK_SIZE
	.align		4
.L_119:
        /*0108*/ 	.byte	0x04, 0x1e
        /*010a*/ 	.short	(.L_121 - .L_120)
.L_120:
        /*010c*/ 	.word	0x00000000


	//----- nvinfo : EIATTR_CBANK_PARAM_SIZE
	.align		4
.L_121:
        /*0110*/ 	.byte	0x03, 0x19
        /*0112*/ 	.short	0x004c


	//----- nvinfo : EIATTR_PARAM_CBANK
	.align		4
        /*0114*/ 	.byte	0x04, 0x0a
        /*0116*/ 	.short	(.L_123 - .L_122)
	.align		4
.L_122:
        /*0118*/ 	.word	index@(.nv.constant0._Z46nppiGradientVectorPrewittBorder_16s_C1R_kernelPKsi8NppiSize9NppiPointPsiS3_iS1_12NppiMaskSize14NppiBorderType)
        /*011c*/ 	.short	0x0380
        /*011e*/ 	.short	0x004c


	//----- nvinfo : EIATTR_SW_WAR
	.align		4
.L_123:
        /*0120*/ 	.byte	0x04, 0x36
        /*0122*/ 	.short	(.L_125 - .L_124)
.L_124:
        /*0124*/ 	.word	0x00000008
.L_125:


//--------------------- .nv.info._Z48nppiGradientVectorPrewittBorder_8u32f_C1R_kernelPKhi8NppiSize9NppiPointPfiS3_iS1_12NppiMaskSize14NppiBorderType --------------------------
	.section	.nv.info._Z48nppiGradientVectorPrewittBorder_8u32f_C1R_kernelPKhi8NppiSize9NppiPointPfiS3_iS1_12NppiMaskSize14NppiBorderType,"",@"SHT_CUDA_INFO"
	.sectionflags	@""
	.align	4


	//----- nvinfo : EIATTR_CUDA_API_VERSION
	.align		4
        /*0000*/ 	.byte	0x04, 0x37
        /*0002*/ 	.short	(.L_127 - .L_126)
.L_126:
        /*0004*/ 	.word	0x00000082


	//----- nvinfo : EIATTR_KPARAM_INFO
	.align		4
.L_127:
        /*0008*/ 	.byte	0x04, 0x17
        /*000a*/ 	.short	(.L_129 - .L_128)
.L_128:
        /*000c*/ 	.word	0x00000000
        /*0010*/ 	.short	0x000a
        /*0012*/ 	.short	0x0048
        /*0014*/ 	.byte	0x00, 0xf0, 0x11, 0x00


	//----- nvinfo : EIATTR_KPARAM_INFO
	.align		4
.L_129:
        /*0018*/ 	.byte	0x04, 0x17
        /*001a*/ 	.short	(.L_131 - .L_130)
.L_130:
        /*001c*/ 	.word	0x00000000
        /*0020*/ 	.short	0x0009
        /*0022*/ 	.short	0x0044
        /*0024*/ 	.byte	0x00, 0xf0, 0x11, 0x00


	//----- nvinfo : EIATTR_KPARAM_INFO
	.align		4
.L_131:
        /*0028*/ 	.byte	0x04, 0x17
        /*002a*/ 	.short	(.L_133 - .L_132)
.L_132:
        /*002c*/ 	.word	0x00000000
        /*0030*/ 	.short	0x0008
        /*0032*/ 	.short	0x003c
        /*0034*/ 	.byte	0x00, 0xf0, 0x21, 0x00


	//----- nvinfo : EIATTR_KPARAM_INFO
	.align		4
.L_133:
        /*0038*/ 	.byte	0x04, 0x17
        /*003a*/ 	.short	(.L_135 - .L_134)
.L_134:
        /*003c*/ 	.word	0x00000000
        /*0040*/ 	.short	0x0007
        /*0042*/ 	.short	0x0038
        /*0044*/ 	.byte	0x00, 0xf0, 0x11, 0x00


	//----- nvinfo : EIATTR_KPARAM_INFO
	.align		4
.L_135:
        /*0048*/ 	.byte	0x04, 0x17
        /*004a*/ 	.short	(.L_137 - .L_136)
.L_136:
        /*004c*/ 	.word	0x00000000
        /*0050*/ 	.short	0x0006
        /*0052*/ 	.short	0x0030
        /*0054*/ 	.byte	0x00, 0xf5, 0x21, 0x00


	//----- nvinfo : EIATTR_KPARAM_INFO
	.align		4
.L_137:
        /*0058*/ 	.byte	0x04, 0x17
        /*005a*/ 	.short	(.L_139 - .L_138)
.L_138:
        /*005c*/ 	.word	0x00000000
        /*0060*/ 	.short	0x0005
        /*0062*/ 	.short	0x0028
        /*0064*/ 	.byte	0x00, 0xf0, 0x11, 0x00


	//----- nvinfo : EIATTR_KPARAM_INFO
	.align		4
.L_139:
        /*0068*/ 	.byte	0x04, 0x17
        /*006a*/ 	.short	(.L_141 - .L_140)
.L_140:
        /*006c*/ 	.word	0x00000000
        /*0070*/ 	.short	0x0004
        /*0072*/ 	.short	0x0020
        /*0074*/ 	.byte	0x00, 0xf5, 0x21, 0x00


	//----- nvinfo : EIATTR_KPARAM_INFO
	.align		4
.L_141:
        /*0078*/ 	.byte	0x04, 0x17
        /*007a*/ 	.short	(.L_143 - .L_142)
.L_142:
        /*007c*/ 	.word	0x00000000
        /*0080*/ 	.short	0x0003
        /*0082*/ 	.short	0x0014
        /*0084*/ 	.byte	0x00, 0xf0, 0x21, 0x00


	//----- nvinfo : EIATTR_KPARAM_INFO
	.align		4
.L_143:
        /*0088*/ 	.byte	0x04, 0x17
        /*008a*/ 	.short	(.L_145 - .L_144)
.L_144:
        /*008c*/ 	.word	0x00000000
        /*0090*/ 	.short	0x0002
        /*0092*/ 	.short	0x000c
        /*0094*/ 	.byte	0x00, 0xf0, 0x21, 0x00


	//----- nvinfo : EIATTR_KPARAM_INFO
	.align		4
.L_145:
        /*0098*/ 	.byte	0x04, 0x17
        /*009a*/ 	.short	(.L_147 - .L_146)
.L_146:
        /*009c*/ 	.word	0x00000000
        /*00a0*/ 	.short	0x0001
        /*00a2*/ 	.short	0x0008
        /*00a4*/ 	.byte	0x00, 0xf0, 0x11, 0x00


	//----- nvinfo : EIATTR_KPARAM_INFO
	.align		4
.L_147:
        /*00a8*/ 	.byte	0x04, 0x17
        /*00aa*/ 	.short	(.L_149 - .L_148)
.L_148:
        /*00ac*/ 	.word	0x00000000
        /*00b0*/ 	.short	0x0000
        /*00b2*/ 	.short	0x0000
        /*00b4*/ 	.byte	0x00, 0xf5, 0x21, 0x00


	//----- nvinfo : EIATTR_SPARSE_MMA_MASK
	.align		4
.L_149:
        /*00b8*/ 	.byte	0x03, 0x50
        /*00ba*/ 	.short	0x0000


	//----- nvinfo : EIATTR_MAXREG_COUNT
	.align		4
        /*00bc*/ 	.byte	0x03, 0x1b
        /*00be*/ 	.short	0x00ff


	//----- nvinfo : EIATTR_MERCURY_ISA_VERSION
	.align		4
        /*00c0*/ 	.byte	0x03, 0x5f
        /*00c2*/ 	.short	0x0101


	//----- nvinfo : EIATTR_VRC_CTA_INIT_COUNT
	.align		4
        /*00c4*/ 	.byte	0x02, 0x4a
	.zero		1
	.zero		1


	//----- nvinfo : EIATTR_EXIT_INSTR_OFFSETS
	.align		4
        /*00c8*/ 	.byte	0x04, 0x1c
        /*00ca*/ 	.short	(.L_151 - .L_150)


	//   ....[0]....
.L_150:
        /*00cc*/ 	.word	0x000000d0


	//   ....[1]....
        /*00d0*/ 	.word	0x00002a70


	//----- nvinfo : EIATTR_INDIRECT_BRANCH_TARGETS
	.align		4
.L_151:
        /*00d4*/ 	.byte	0x04, 0x34
        /*00d6*/ 	.short	(.L_153 - .L_152)


	//   ....[0]....
.L_152:
        /*00d8*/ 	.word	.L_x_112@srel
        /*00dc*/ 	.short	0x0
        /*00de*/ 	.short	0x0
        /*00e0*/ 	.word	0x3
        /*00e4*/ 	.word	.L_x_113@srel
        /*00e8*/ 	.word	.L_x_114@srel
        /*00ec*/ 	.word	.L_x_115@srel


	//   ....[1]....
        /*00f0*/ 	.word	.L_x_116@srel
        /*00f4*/ 	.short	0x0
        /*00f6*/ 	.short	0x0
        /*00f8*/ 	.word	0x3
        /*00fc*/ 	.word	.L_x_117@srel
        /*0100*/ 	.word	.L_x_118@srel
        /*0104*/ 	.word	.L_x_115@srel


	//----- nvinfo : EIATTR_CRS_STACK_SIZE
	.align		4
.L_153:
        /*0108*/ 	.byte	0x04, 0x1e
        /*010a*/ 	.short	(.L_155 - .L_154)
.L_154:
        /*010c*/ 	.word	0x00000000


	//----- nvinfo : EIATTR_CBANK_PARAM_SIZE
	.align		4
.L_155:
        /*0110*/ 	.byte	0x03, 0x19
        /*0112*/ 	.short	0x004c


	//----- nvinfo : EIATTR_PARAM_CBANK
	.align		4
        /*0114*/ 	.byte	0x04, 0x0a
        /*0116*/ 	.short	(.L_157 - .L_156)
	.align		4
.L_156:
        /*0118*/ 	.word	index@(.nv.constant0._Z48nppiGradientVectorPrewittBorder_8u32f_C1R_kernelPKhi8NppiSize9NppiPointPfiS3_iS1_12NppiMaskSize14NppiBorderType)
        /*011c*/ 	.short	0x0380
        /*011e*/ 	.short	0x004c


	//----- nvinfo : EIATTR_SW_WAR
	.align		4
.L_157:
        /*0120*/ 	.byte	0x04, 0x36
        /*0122*/ 	.short	(.L_159 - .L_158)
.L_158:
        /*0124*/ 	.word	0x00000008
.L_159:


//--------------------- .nv.info._Z48nppiGradientVectorPrewittBorder_8u16s_C1R_kernelPKhi8NppiSize9NppiPointPsiS3_iS1_12NppiMaskSize14NppiBorderType --------------------------
	.section	.nv.info._Z48nppiGradientVectorPrewittBorder_8u16s_C1R_kernelPKhi8NppiSize9NppiPointPsiS3_iS1_12NppiMaskSize14NppiBorderType,"",@"SHT_CUDA_INFO"
	.sectionflags	@""
	.align	4


	//----- nvinfo : EIATTR_CUDA_API_VERSION
	.align		4
        /*0000*/ 	.byte	0x04, 0x37
        /*0002*/ 	.short	(.L_161 - .L_160)
.L_160:
        /*0004*/ 	.word	0x00000082


	//----- nvinfo : EIATTR_KPARAM_INFO
	.align		4
.L_161:
        /*0008*/ 	.byte	0x04, 0x17
        /*000a*/ 	.short	(.L_163 - .L_162)
.L_162:
        /*000c*/ 	.word	0x00000000
        /*0010*/ 	.short	0x000a
        /*0012*/ 	.short	0x0048
        /*0014*/ 	.byte	0x00, 0xf0, 0x11, 0x00


	//----- nvinfo : EIATTR_KPARAM_INFO
	.align		4
.L_163:
        /*0018*/ 	.byte	0x04, 0x17
        /*001a*/ 	.short	(.L_165 - .L_164)
.L_164:
        /*001c*/ 	.word	0x00000000
        /*0020*/ 	.short	0x0009
        /*0022*/ 	.short	0x0044
        /*0024*/ 	.byte	0x00, 0xf0, 0x11, 0x00


	//----- nvinfo : EIATTR_KPARAM_INFO
	.align		4
.L_165:
        /*0028*/ 	.byte	0x04, 0x17
        /*002a*/ 	.short	(.L_167 - .L_166)
.L_166:
        /*002c*/ 	.word	0x00000000
        /*0030*/ 	.short	0x0008
        /*0032*/ 	.short	0x003c
        /*0034*/ 	.byte	0x00, 0xf0, 0x21, 0x00


	//----- nvinfo : EIATTR_KPARAM_INFO
	.align		4
.L_167:
        /*0038*/ 	.byte	0x04, 0x17
        /*003a*/ 	.short	(.L_169 - .L_168)
.L_168:
        /*003c*/ 	.word	0x00000000
        /*0040*/ 	.short	0x0007
        /*0042*/ 	.short	0x0038
        /*0044*/ 	.byte	0x00, 0xf0, 0x11, 0x00


	//----- nvinfo : EIATTR_KPARAM_INFO
	.align		4
.L_169:
        /*0048*/ 	.byte	0x04, 0x17
        /*004a*/ 	.short	(.L_171 - .L_170)
.L_170:
        /*004c*/ 	.word	0x00000000
        /*0050*/ 	.short	0x0006
        /*0052*/ 	.short	0x0030
        /*0054*/ 	.byte	0x00, 0xf5, 0x21, 0x00


	//----- nvinfo : EIATTR_KPARAM_INFO
	.align		4
.L_171:
        /*0058*/ 	.byte	0x04, 0x17
        /*005a*/ 	.short	(.L_173 - .L_172)
.L_172:
        /*005c*/ 	.word	0x00000000
        /*0060*/ 	.short	0x0005
        /*0062*/ 	.short	0x0028
        /*0064*/ 	.byte	0x00, 0xf0, 0x11, 0x00


	//----- nvinfo : EIATTR_KPARAM_INFO
	.align		4
.L_173:
        /*0068*/ 	.byte	0x04, 0x17
        /*006a*/ 	.short	(.L_175 - .L_174)
.L_174:
        /*006c*/ 	.word	0x00000000
        /*0070*/ 	.short	0x0004
        /*0072*/ 	.short	0x0020
        /*0074*/ 	.byte	0x00, 0xf5, 0x21, 0x00


	//----- nvinfo : EIATTR_KPARAM_INFO
	.align		4
.L_175:
        /*0078*/ 	.byte	0x04, 0x17
        /*007a*/ 	.short	(.L_177 - .L_176)
.L_176:
        /*007c*/ 	.word	0x00000000
        /*0080*/ 	.short	0x0003
        /*0082*/ 	.short	0x0014
        /*0084*/ 	.byte	0x00, 0xf0, 0x21, 0x00


	//----- nvinfo : EIATTR_KPARAM_INFO
	.align		4
.L_177:
        /*0088*/ 	.byte	0x04, 0x17
        /*008a*/ 	.short	(.L_179 - .L_178)
.L_178:
        /*008c*/ 	.word	0x00000000
        /*0090*/ 	.short	0x0002
        /*0092*/ 	.short	0x000c
        /*0094*/ 	.byte	0x00, 0xf0, 0x21, 0x00


	//----- nvinfo : EIATTR_KPARAM_INFO
	.align		4
.L_179:
        /*0098*/ 	.byte	0x04, 0x17
        /*009a*/ 	.short	(.L_181 - .L_180)
.L_180:
        /*009c*/ 	.word	0x00000000
        /*00a0*/ 	.short	0x0001
        /*00a2*/ 	.short	0x0008
        /*00a4*/ 	.byte	0x00, 0xf0, 0x11, 0x00


	//----- nvinfo : EIATTR_KPARAM_INFO
	.align		4
.L_181:
        /*00a8*/ 	.byte	0x04, 0x17
        /*00aa*/ 	.short	(.L_183 - .L_182)
.L_182:
        /*00ac*/ 	.word	0x00000000
        /*00b0*/ 	.short	0x0000
        /*00b2*/ 	.short	0x0000
        /*00b4*/ 	.byte	0x00, 0xf5, 0x21, 0x00


	//----- nvinfo : EIATTR_SPARSE_MMA_MASK
	.align		4
.L_183:
        /*00b8*/ 	.byte	0x03, 0x50
        /*00ba*/ 	.short	0x0000


	//----- nvinfo : EIATTR_MAXREG_COUNT
	.align		4
        /*00bc*/ 	.byte	0x03, 0x1b
        /*00be*/ 	.short	0x00ff


	//----- nvinfo : EIATTR_MERCURY_ISA_VERSION
	.align		4
        /*00c0*/ 	.byte	0x03, 0x5f
        /*00c2*/ 	.short	0x0101


	//----- nvinfo : EIATTR_VRC_CTA_INIT_COUNT
	.align		4
        /*00c4*/ 	.byte	0x02, 0x4a
	.zero		1
	.zero		1


	//----- nvinfo : EIATTR_EXIT_INSTR_OFFSETS
	.align		4
        /*00c8*/ 	.byte	0x04, 0x1c
        /*00ca*/ 	.short	(.L_185 - .L_184)


	//   ....[0]....
.L_184:
        /*00cc*/ 	.word	0x000000d0


	//   ....[1]....
        /*00d0*/ 	.word	0x00002ab0


	//----- nvinfo : EIATTR_INDIRECT_BRANCH_TARGETS
	.align		4
.L_185:
        /*00d4*/ 	.byte	0x04, 0x34
        /*00d6*/ 	.short	(.L_187 - .L_186)


	//   ....[0]....
.L_186:
        /*00d8*/ 	.word	.L_x_120@srel
        /*00dc*/ 	.short	0x0
        /*00de*/ 	.short	0x0
        /*00e0*/ 	.word	0x3
        /*00e4*/ 	.word	.L_x_121@srel
        /*00e8*/ 	.word	.L_x_122@srel
        /*00ec*/ 	.word	.L_x_123@srel


	//   ....[1]....
        /*00f0*/ 	.word	.L_x_124@srel
        /*00f4*/ 	.short	0x0
        /*00f6*/ 	.short	0x0
        /*00f8*/ 	.word	0x3
        /*00fc*/ 	.word	.L_x_125@srel
        /*0100*/ 	.word	.L_x_126@srel
        /*0104*/ 	.word	.L_x_123@srel


	//----- nvinfo : EIATTR_CRS_STACK_SIZE
	.align		4
.L_187:
        /*0108*/ 	.byte	0x04, 0x1e
        /*010a*/ 	.short	(.L_189 - .L_188)
.L_188:
        /*010c*/ 	.word	0x00000000


	//----- nvinfo : EIATTR_CBANK_PARAM_SIZE
	.align		4
.L_189:
        /*0110*/ 	.byte	0x03, 0x19
        /*0112*/ 	.short	0x004c


	//----- nvinfo : EIATTR_PARAM_CBANK
	.align		4
        /*0114*/ 	.byte	0x04, 0x0a
        /*0116*/ 	.short	(.L_191 - .L_190)
	.align		4
.L_190:
        /*0118*/ 	.word	index@(.nv.constant0._Z48nppiGradientVectorPrewittBorder_8u16s_C1R_kernelPKhi8NppiSize9NppiPointPsiS3_iS1_12NppiMaskSize14NppiBorderType)
        /*011c*/ 	.short	0x0380
        /*011e*/ 	.short	0x004c


	//----- nvinfo : EIATTR_SW_WAR
	.align		4
.L_191:
        /*0120*/ 	.byte	0x04, 0x36
        /*0122*/ 	.short	(.L_193 - .L_192)
.L_192:
        /*0124*/ 	.word	0x00000008
.L_193:


//--------------------- .nv.callgraph             --------------------------
	.section	.nv.callgraph,"",@"SHT_CUDA_CALLGRAPH"
	.align	4
	.sectionentsize	8
	.align		4
        /*0000*/ 	.word	0x00000000
	.align		4
        /*0004*/ 	.word	0xffffffff
	.align		4
        /*0008*/ 	.word	0x00000000
	.align		4
        /*000c*/ 	.word	0xfffffffe
	.align		4
        /*0010*/ 	.word	0x00000000
	.align		4
        /*0014*/ 	.word	0xfffffffd
	.align		4
        /*0018*/ 	.word	0x00000000
	.align		4
        /*001c*/ 	.word	0xfffffffc


//--------------------- .nv.constant3             --------------------------
	.section	.nv.constant3,"a",@progbits
	.align	4
.nv.constant3:
	.type		prewitt_x_3x3,@object
	.size		prewitt_x_3x3,(prewitt_y_3x3 - prewitt_x_3x3)
prewitt_x_3x3:
        /*0000*/ 	.byte	0x00, 0x00, 0x80, 0xbf, 0x00, 0x00, 0x00, 0x00, 0x00, 0x00, 0x80, 0x3f, 0x00, 0x00, 0x80, 0xbf
        /*0010*/ 	.byte	0x00, 0x00, 0x00, 0x00, 0x00, 0x00, 0x80, 0x3f, 0x00, 0x00, 0x80, 0xbf, 0x00, 0x00, 0x00, 0x00
        /*0020*/ 	.byte	0x00, 0x00, 0x80, 0x3f
	.type		prewitt_y_3x3,@object
	.size		prewitt_y_3x3,(.L_1 - prewitt_y_3x3)
prewitt_y_3x3:
        /*0024*/ 	.byte	0x00, 0x00, 0x80, 0xbf, 0x00, 0x00, 0x80, 0xbf, 0x00, 0x00, 0x80, 0xbf, 0x00, 0x00, 0x00, 0x00
        /*0034*/ 	.byte	0x00, 0x00, 0x00, 0x00, 0x00, 0x00, 0x00, 0x00, 0x00, 0x00, 0x80, 0x3f, 0x00, 0x00, 0x80, 0x3f
        /*0044*/ 	.byte	0x00, 0x00, 0x80, 0x3f
.L_1:


//--------------------- .nv.constant2._Z46nppiGradientVectorPrewittBorder_16s_C1R_kernelPKsi8NppiSize9NppiPointPsiS3_iS1_12NppiMaskSize14NppiBorderType --------------------------
	.section	.nv.constant2._Z46nppiGradientVectorPrewittBorder_16s_C1R_kernelPKsi8NppiSize9NppiPointPsiS3_iS1_12NppiMaskSize14NppiBorderType,"a",@progbits
	.sectionflags	@""
	.align	4
.nv.constant2._Z46nppiGradientVectorPrewittBorder_16s_C1R_kernelPKsi8NppiSize9NppiPointPsiS3_iS1_12NppiMaskSize14NppiBorderType:
        /*0000*/ 	.byte	0xd0, 0x06, 0x00, 0x00, 0x60, 0x02, 0x00, 0x00, 0x00, 0x1f, 0x00, 0x00, 0x70, 0x14, 0x00, 0x00
        /*0010*/ 	.byte	0x60, 0x0e, 0x00, 0x00, 0x00, 0x1f, 0x00, 0x00


//--------------------- .nv.constant2._Z48nppiGradientVectorPrewittBorder_8u32f_C1R_kernelPKhi8NppiSize9NppiPointPfiS3_iS1_12NppiMaskSize14NppiBorderType --------------------------
	.section	.nv.constant2._Z48nppiGradientVectorPrewittBorder_8u32f_C1R_kernelPKhi8NppiSize9NppiPointPfiS3_iS1_12NppiMaskSize14NppiBorderType,"a",@progbits
	.sectionflags	@""
	.align	4
.nv.constant2._Z48nppiGradientVectorPrewittBorder_8u32f_C1R_kernelPKhi8NppiSize9NppiPointPfiS3_iS1_12NppiMaskSize14NppiBorderType:
        /*0000*/ 	.byte	0x30, 0x07, 0x00, 0x00, 0x60, 0x02, 0x00, 0x00, 0x60, 0x23, 0x00, 0x00, 0x40, 0x18, 0x00, 0x00
        /*0010*/ 	.byte	0xa0, 0x11, 0x00, 0x00, 0x60, 0x23, 0x00, 0x00


//--------------------- .nv.constant2._Z48nppiGradientVectorPrewittBorder_8u16s_C1R_kernelPKhi8NppiSize9NppiPointPsiS3_iS1_12NppiMaskSize14NppiBorderType --------------------------
	.section	.nv.constant2._Z48nppiGradientVectorPrewittBorder_8u16s_C1R_kernelPKhi8NppiSize9NppiPointPsiS3_iS1_12NppiMaskSize14NppiBorderType,"a",@progbits
	.sectionflags	@""
	.align	4
.nv.constant2._Z48nppiGradientVectorPrewittBorder_8u16s_C1R_kernelPKhi8NppiSize9NppiPointPsiS3_iS1_12NppiMaskSize14NppiBorderType:
        /*0000*/ 	.byte	0x30, 0x07, 0x00, 0x00, 0x60, 0x02, 0x00, 0x00, 0x60, 0x23, 0x00, 0x00, 0x40, 0x18, 0x00, 0x00
        /*0010*/ 	.byte	0xa0, 0x11, 0x00, 0x00, 0x60, 0x23, 0x00, 0x00


//--------------------- .text._Z30prewittGradientXY_8u16s_kernelPKhiii9NppiPointPsiS2_iS2_iPfiii8NppiNorm14NppiBorderType --------------------------
	.section	.text._Z30prewittGradientXY_8u16s_kernelPKhiii9NppiPointPsiS2_iS2_iPfiii8NppiNorm14NppiBorderType,"ax",@progbits
	.align	128
        .global         _Z30prewittGradientXY_8u16s_kernelPKhiii9NppiPointPsiS2_iS2_iPfiii8NppiNorm14NppiBorderType
        .type           _Z30prewittGradientXY_8u16s_kernelPKhiii9NppiPointPsiS2_iS2_iPfiii8NppiNorm14NppiBorderType,@function
        .size           _Z30prewittGradientXY_8u16s_kernelPKhiii9NppiPointPsiS2_iS2_iPfiii8NppiNorm14NppiBorderType,(.L_x_129 - _Z30prewittGradientXY_8u16s_kernelPKhiii9NppiPointPsiS2_iS2_iPfiii8NppiNorm14NppiBorderType)
        .other          _Z30prewittGradientXY_8u16s_kernelPKhiii9NppiPointPsiS2_iS2_iPfiii8NppiNorm14NppiBorderType,@"STO_CUDA_ENTRY STV_DEFAULT"
_Z30prewittGradientXY_8u16s_kernelPKhiii9NppiPointPsiS2_iS2_iPfiii8NppiNorm14NppiBorderType:
.text._Z30prewittGradientXY_8u16s_kernelPKhiii9NppiPointPsiS2_iS2_iPfiii8NppiNorm14NppiBorderType:
[----:B------:R-:W-:Y:S01]  /*0000*/  LDC R1, c[0x0][0x37c] ;  /* 0x0000df00ff017b82 */ /* 0x000fe20000000800 */
[----:B------:R-:W0:Y:S07]  /*0010*/  S2R R5, SR_TID.Y ;  /* 0x0000000000057919 */ /* 0x000e2e0000002200 */
[----:B------:R-:W1:Y:S01]  /*0020*/  LDC R18, c[0x0][0x360] ;  /* 0x0000d800ff127b82 */ /* 0x000e620000000800 */
[----:B------:R-:W2:Y:S01]  /*0030*/  LDCU UR6, c[0x0][0x3e0] ;  /* 0x00007c00ff0677ac */ /* 0x000ea20008000800 */
[----:B------:R-:W1:Y:S01]  /*0040*/  S2R R3, SR_TID.X ;  /* 0x0000000000037919 */ /* 0x000e620000002100 */
[----:B------:R-:W3:Y:S05]  /*0050*/  LDCU UR7, c[0x0][0x3dc] ;  /* 0x00007b80ff0777ac */ /* 0x000eea0008000800 */
[----:B------:R-:W0:Y:S08]  /*0060*/  S2UR UR5, SR_CTAID.Y ;  /* 0x00000000000579c3 */ /* 0x000e300000002600 */
[----:B------:R-:W0:Y:S08]  /*0070*/  LDC R0, c[0x0][0x364] ;  /* 0x0000d900ff007b82 */ /* 0x000e300000000800 */
[----:B------:R-:W1:Y:S01]  /*0080*/  S2UR UR4, SR_CTAID.X ;  /* 0x00000000000479c3 */ /* 0x000e620000002500 */
[----:B0-----:R-:W-:-:S05]  /*0090*/  IMAD R0, R0, UR5, R5 ;  /* 0x0000000500007c24 */ /* 0x001fca000f8e0205 */
[----:B--2---:R-:W-:Y:S01]  /*00a0*/  ISETP.GE.AND P0, PT, R0, UR6, PT ;  /* 0x0000000600007c0c */ /* 0x004fe2000bf06270 */
[----:B-1----:R-:W-:-:S05]  /*00b0*/  IMAD R18, R18, UR4, R3 ;  /* 0x0000000412127c24 */ /* 0x002fca000f8e0203 */
[----:B---3--:R-:W-:-:S13]  /*00c0*/  ISETP.GE.OR P0, PT, R18, UR7, P0 ;  /* 0x0000000712007c0c */ /* 0x008fda0008706670 */
[----:B------:R-:W-:Y:S05]  /*00d0*/  @P0 EXIT ;  /* 0x000000000000094d */ /* 0x000fea0003800000 */
[----:B------:R-:W0:Y:S01]  /*00e0*/  LDCU UR8, c[0x0][0x3e8] ;  /* 0x00007d00ff0877ac */ /* 0x000e220008000800 */
[----:B------:R-:W-:Y:S01]  /*00f0*/  BSSY.RECONVERGENT B0, `(.L_x_0) ;  /* 0x000012d000007945 */ /* 0x000fe20003800200 */
[----:B------:R-:W1:Y:S01]  /*0100*/  LDCU UR6, c[0x0][0x394] ;  /* 0x00007280ff0677ac */ /* 0x000e620008000800 */
[----:B------:R-:W2:Y:S01]  /*0110*/  LDCU UR7, c[0x0][0x398] ;  /* 0x00007300ff0777ac */ /* 0x000ea20008000800 */
[----:B------:R-:W3:Y:S01]  /*0120*/  LDCU.64 UR4, c[0x0][0x358] ;  /* 0x00006b00ff0477ac */ /* 0x000ee20008000a00 */
[----:B0-----:R-:W-:Y:S01]  /*0130*/  UISETP.NE.AND UP0, UPT, UR8, 0x1, UPT ;  /* 0x000000010800788c */ /* 0x001fe2000bf05270 */
[----:B-1----:R-:W-:Y:S02]  /*0140*/  VIADD R21, R18, UR6 ;  /* 0x0000000612157c36 */ /* 0x002fe40008000000 */
[----:B--2---:R-:W-:-:S06]  /*0150*/  VIADD R14, R0, UR7 ;  /* 0x00000007000e7c36 */ /* 0x004fcc0008000000 */
[----:B---3--:R-:W-:Y:S05]  /*0160*/  BRA.U UP0, `(.L_x_1) ;  /* 0x0000000900747547 */ /* 0x008fea000b800000 */
[----:B------:R-:W0:Y:S01]  /*0170*/  LDCU UR6, c[0x0][0x390] ;  /* 0x00007200ff0677ac */ /* 0x000e220008000800 */
[C---:B------:R-:W-:Y:S02]  /*0180*/  VIADD R8, R14.reuse, 0xffffffff ;  /* 0xffffffff0e087836 */ /* 0x040fe40000000000 */
[C---:B------:R-:W-:Y:S01]  /*0190*/  VIADD R19, R21.reuse, 0x1 ;  /* 0x0000000115137836 */ /* 0x040fe20000000000 */
[----:B------:R-:W1:Y:S01]  /*01a0*/  LDCU UR7, c[0x0][0x38c] ;  /* 0x00007180ff0777ac */ /* 0x000e620008000800 */
[C---:B------:R-:W-:Y:S01]  /*01b0*/  VIADD R25, R14.reuse, 0x1 ;  /* 0x000000010e197836 */ /* 0x040fe20000000000 */
[----:B0-----:R-:W-:Y:S02]  /*01c0*/  ISETP.GT.AND P3, PT, R14, UR6, PT ;  /* 0x000000060e007c0c */ /* 0x001fe4000bf64270 */
[C---:B-1----:R-:W-:Y:S02]  /*01d0*/  ISETP.GT.AND P5, PT, R21.reuse, UR7, PT ;  /* 0x0000000715007c0c */ /* 0x042fe4000bfa4270 */
[----:B------:R-:W-:-:S02]  /*01e0*/  ISETP.GE.AND P0, PT, R21, UR7, PT ;  /* 0x0000000715007c0c */ /* 0x000fc4000bf06270 */
[----:B------:R-:W-:Y:S02]  /*01f0*/  ISETP.LT.OR P3, PT, R14, 0x1, P3 ;  /* 0x000000010e00780c */ /* 0x000fe40001f61670 */
[C---:B------:R-:W-:Y:S02]  /*0200*/  ISETP.LT.OR P5, PT, R21.reuse, 0x1, P5 ;  /* 0x000000011500780c */ /* 0x040fe40002fa1670 */
[----:B------:R-:W-:Y:S02]  /*0210*/  ISETP.LT.OR P1, PT, R21, RZ, P0 ;  /* 0x000000ff1500720c */ /* 0x000fe40000721670 */
[----:B------:R-:W-:Y:S02]  /*0220*/  PLOP3.LUT P0, PT, P5, P3, PT, 0xf8, 0x8f ;  /* 0x00000000008f781c */ /* 0x000fe40002f07f70 */
[----:B------:R-:W-:Y:S02]  /*0230*/  P2R R10, PR, RZ, 0x2 ;  /* 0x00000002ff0a7803 */ /* 0x000fe40000000000 */
[----:B------:R-:W-:-:S02]  /*0240*/  PLOP3.LUT P1, PT, P1, P3, PT, 0xf8, 0x8f ;  /* 0x00000000008f781c */ /* 0x000fc40000f27f70 */
[----:B------:R-:W-:Y:S02]  /*0250*/  P2R R22, PR, RZ, 0x1 ;  /* 0x00000001ff167803 */ /* 0x000fe40000000000 */
[----:B------:R-:W-:-:S05]  /*0260*/  P2R R24, PR, RZ, 0x2 ;  /* 0x00000002ff187803 */ /* 0x000fca0000000000 */
[----:B------:R-:W0:Y:S08]  /*0270*/  @!P0 LDC R7, c[0x0][0x388] ;  /* 0x0000e200ff078b82 */ /* 0x000e300000000800 */
[----:B------:R-:W1:Y:S08]  /*0280*/  @!P0 LDC.64 R2, c[0x0][0x380] ;  /* 0x0000e000ff028b82 */ /* 0x000e700000000a00 */
[----:B------:R-:W2:Y:S08]  /*0290*/  @!P1 LDC R9, c[0x0][0x388] ;  /* 0x0000e200ff099b82 */ /* 0x000eb00000000800 */
[----:B------:R-:W3:Y:S01]  /*02a0*/  @!P1 LDC.64 R4, c[0x0][0x380] ;  /* 0x0000e000ff049b82 */ /* 0x000ee20000000a00 */
[----:B0-----:R-:W-:-:S02]  /*02b0*/  @!P0 IMAD R6, R8, R7, RZ ;  /* 0x0000000708068224 */ /* 0x001fc400078e02ff */
[----:B------:R-:W-:-:S05]  /*02c0*/  @!P0 VIADD R7, R21, 0xffffffff ;  /* 0xffffffff15078836 */ /* 0x000fca0000000000 */
[----:B-1----:R-:W-:Y:S02]  /*02d0*/  @!P0 IADD3 R2, P2, P4, R6, R2, R7 ;  /* 0x0000000206028210 */ /* 0x002fe40007c5e007 */
[----:B------:R-:W-:-:S04]  /*02e0*/  @!P0 SHF.R.S32.HI R6, RZ, 0x1f, R6 ;  /* 0x0000001fff068819 */ /* 0x000fc80000011406 */
[----:B------:R-:W-:Y:S01]  /*02f0*/  @!P0 IADD3.X R3, PT, PT, R6, R3, RZ, P2, P4 ;  /* 0x0000000306038210 */ /* 0x000fe200017e84ff */
[----:B--2---:R-:W-:Y:S01]  /*0300*/  @!P1 IMAD R9, R8, R9, RZ ;  /* 0x0000000908099224 */ /* 0x004fe200078e02ff */
[----:B------:R-:W-:-:S04]  /*0310*/  ISETP.NE.AND P0, PT, R10, RZ, PT ;  /* 0x000000ff0a00720c */ /* 0x000fc80003f05270 */
[----:B------:R-:W-:Y:S02]  /*0320*/  @!P1 SHF.R.S32.HI R6, RZ, 0x1f, R9 ;  /* 0x0000001fff069819 */ /* 0x000fe40000011409 */
[----:B---3--:R-:W-:-:S04]  /*0330*/  @!P1 IADD3 R4, P2, P4, R9, R4, R21 ;  /* 0x0000000409049210 */ /* 0x008fc80007c5e015 */
[----:B------:R-:W-:Y:S02]  /*0340*/  @!P1 IADD3.X R5, PT, PT, R6, R5, RZ, P2, P4 ;  /* 0x0000000506059210 */ /* 0x000fe400017e84ff */
[----:B------:R-:W-:-:S04]  /*0350*/  ISETP.GE.AND P2, PT, R19, UR7, PT ;  /* 0x0000000713007c0c */ /* 0x000fc8000bf46270 */
[----:B------:R-:W-:-:S04]  /*0360*/  ISETP.LT.OR P1, PT, R21, -0x1, P2 ;  /* 0xffffffff1500780c */ /* 0x000fc80001721670 */
[----:B------:R-:W-:Y:S02]  /*0370*/  PLOP3.LUT P3, PT, P1, P3, PT, 0xf8, 0x8f ;  /* 0x00000000008f781c */ /* 0x000fe40000f67f70 */
[----:B------:R-:W-:Y:S02]  /*0380*/  P2R R20, PR, RZ, 0x2 ;  /* 0x00000002ff147803 */ /* 0x000fe40000000000 */
[----:B------:R-:W-:Y:S02]  /*0390*/  P2R R12, PR, RZ, 0x2 ;  /* 0x00000002ff0c7803 */ /* 0x000fe40000000000 */
[----:B------:R-:W-:-:S07]  /*03a0*/  P2R R16, PR, RZ, 0x8 ;  /* 0x00000008ff107803 */ /* 0x000fce0000000000 */
[----:B------:R-:W0:Y:S08]  /*03b0*/  @!P3 LDC R9, c[0x0][0x388] ;  /* 0x0000e200ff09bb82 */ /* 0x000e300000000800 */
[----:B------:R-:W1:Y:S01]  /*03c0*/  @!P3 LDC.64 R6, c[0x0][0x380] ;  /* 0x0000e000ff06bb82 */ /* 0x000e620000000a00 */
[----:B0-----:R-:W-:-:S05]  /*03d0*/  @!P3 IMAD R9, R8, R9, RZ ;  /* 0x000000090809b224 */ /* 0x001fca00078e02ff */
[----:B------:R-:W-:Y:S02]  /*03e0*/  @!P3 SHF.R.S32.HI R8, RZ, 0x1f, R9 ;  /* 0x0000001fff08b819 */ /* 0x000fe40000011409 */
[----:B-1----:R-:W-:-:S04]  /*03f0*/  @!P3 IADD3 R6, P2, P4, R9, R6, R19 ;  /* 0x000000060906b210 */ /* 0x002fc80007c5e013 */
[----:B------:R-:W-:Y:S02]  /*0400*/  @!P3 IADD3.X R7, PT, PT, R8, R7, RZ, P2, P4 ;  /* 0x000000070807b210 */ /* 0x000fe400017e84ff */
[----:B------:R-:W-:-:S04]  /*0410*/  ISETP.GE.AND P4, PT, R14, UR6, PT ;  /* 0x000000060e007c0c */ /* 0x000fc8000bf86270 */
[----:B------:R-:W-:-:S04]  /*0420*/  ISETP.LT.OR P4, PT, R14, RZ, P4 ;  /* 0x000000ff0e00720c */ /* 0x000fc80002781670 */
[----:B------:R-:W-:-:S13]  /*0430*/  PLOP3.LUT P2, PT, P5, P4, PT, 0xf8, 0x8f ;  /* 0x00000000008f781c */ /* 0x000fda0002f49f70 */
[----:B------:R-:W0:Y:S01]  /*0440*/  @!P2 LDC R11, c[0x0][0x388] ;  /* 0x0000e200ff0bab82 */ /* 0x000e220000000800 */
[----:B------:R-:W-:-:S07]  /*0450*/  @!P2 VIADD R13, R21, 0xffffffff ;  /* 0xffffffff150da836 */ /* 0x000fce0000000000 */
[----:B------:R-:W1:Y:S01]  /*0460*/  @!P2 LDC.64 R8, c[0x0][0x380] ;  /* 0x0000e000ff08ab82 */ /* 0x000e620000000a00 */
[----:B0-----:R-:W-:-:S05]  /*0470*/  @!P2 IMAD R11, R14, R11, RZ ;  /* 0x0000000b0e0ba224 */ /* 0x001fca00078e02ff */
[----:B------:R-:W-:Y:S02]  /*0480*/  @!P2 SHF.R.S32.HI R10, RZ, 0x1f, R11 ;  /* 0x0000001fff0aa819 */ /* 0x000fe4000001140b */
[----:B-1----:R-:W-:-:S04]  /*0490*/  @!P2 IADD3 R8, P1, P6, R11, R8, R13 ;  /* 0x000000080b08a210 */ /* 0x002fc80007e3e00d */
[----:B------:R-:W-:Y:S02]  /*04a0*/  @!P2 IADD3.X R9, PT, PT, R10, R9, RZ, P1, P6 ;  /* 0x000000090a09a210 */ /* 0x000fe40000fec4ff */
[----:B------:R-:W-:-:S03]  /*04b0*/  PLOP3.LUT P1, PT, P0, P4, PT, 0xf8, 0x8f ;  /* 0x00000000008f781c */ /* 0x000fc60000729f70 */
[----:B------:R0:W2:Y:S01]  /*04c0*/  @!P2 LDG.E.U8 R8, desc[UR4][R8.64] ;  /* 0x000000040808a981 */ /* 0x0000a2000c1e1100 */
[----:B------:R-:W-:-:S09]  /*04d0*/  P2R R23, PR, RZ, 0x2 ;  /* 0x00000002ff177803 */ /* 0x000fd20000000000 */
[----:B------:R-:W1:Y:S08]  /*04e0*/  @!P1 LDC R13, c[0x0][0x388] ;  /* 0x0000e200ff0d9b82 */ /* 0x000e700000000800 */
[----:B------:R-:W3:Y:S01]  /*04f0*/  @!P1 LDC.64 R10, c[0x0][0x380] ;  /* 0x0000e000ff0a9b82 */ /* 0x000ee20000000a00 */
[----:B-1----:R-:W-:-:S05]  /*0500*/  @!P1 IMAD R13, R14, R13, RZ ;  /* 0x0000000d0e0d9224 */ /* 0x002fca00078e02ff */
[----:B------:R-:W-:Y:S02]  /*0510*/  @!P1 SHF.R.S32.HI R26, RZ, 0x1f, R13 ;  /* 0x0000001fff1a9819 */ /* 0x000fe4000001140d */
[----:B---3--:R-:W-:-:S04]  /*0520*/  @!P1 IADD3 R10, P3, P6, R13, R10, R21 ;  /* 0x0000000a0d0a9210 */ /* 0x008fc80007e7e015 */
[----:B------:R-:W-:Y:S02]  /*0530*/  @!P1 IADD3.X R11, PT, PT, R26, R11, RZ, P3, P6 ;  /* 0x0000000b1a0b9210 */ /* 0x000fe40001fec4ff */
[----:B------:R-:W-:-:S04]  /*0540*/  ISETP.NE.AND P1, PT, R12, RZ, PT ;  /* 0x000000ff0c00720c */ /* 0x000fc80003f25270 */
[----:B------:R-:W-:-:S13]  /*0550*/  PLOP3.LUT P4, PT, P1, P4, PT, 0xf8, 0x8f ;  /* 0x00000000008f781c */ /* 0x000fda0000f89f70 */
[----:B------:R-:W1:Y:S08]  /*0560*/  @!P4 LDC R15, c[0x0][0x388] ;  /* 0x0000e200ff0fcb82 */ /* 0x000e700000000800 */
[----:B------:R-:W3:Y:S01]  /*0570*/  @!P4 LDC.64 R12, c[0x0][0x380] ;  /* 0x0000e000ff0ccb82 */ /* 0x000ee20000000a00 */
[----:B-1----:R-:W-:-:S05]  /*0580*/  @!P4 IMAD R15, R14, R15, RZ ;  /* 0x0000000f0e0fc224 */ /* 0x002fca00078e02ff */
[----:B------:R-:W-:Y:S02]  /*0590*/  @!P4 SHF.R.S32.HI R26, RZ, 0x1f, R15 ;  /* 0x0000001fff1ac819 */ /* 0x000fe4000001140f */
[----:B---3--:R-:W-:-:S04]  /*05a0*/  @!P4 IADD3 R12, P1, P6, R15, R12, R19 ;  /* 0x0000000c0f0cc210 */ /* 0x008fc80007e3e013 */
[----:B------:R-:W-:Y:S02]  /*05b0*/  @!P4 IADD3.X R13, PT, PT, R26, R13, RZ, P1, P6 ;  /* 0x0000000d1a0dc210 */ /* 0x000fe40000fec4ff */
[----:B------:R-:W-:-:S03]  /*05c0*/  ISETP.GE.AND P6, PT, R25, UR6, PT ;  /* 0x0000000619007c0c */ /* 0x000fc6000bfc6270 */
[----:B------:R-:W3:Y:S01]  /*05d0*/  @!P4 LDG.E.U8 R12, desc[UR4][R12.64] ;  /* 0x000000040c0cc981 */ /* 0x000ee2000c1e1100 */
[----:B------:R-:W-:-:S04]  /*05e0*/  ISETP.LT.OR P1, PT, R14, -0x1, P6 ;  /* 0xffffffff0e00780c */ /* 0x000fc80003721670 */
[----:B------:R-:W-:Y:S02]  /*05f0*/  PLOP3.LUT P5, PT, P5, P1, PT, 0xf8, 0x8f ;  /* 0x00000000008f781c */ /* 0x000fe40002fa3f70 */
[----:B------:R-:W-:-:S11]  /*0600*/  P2R R26, PR, RZ, 0x2 ;  /* 0x00000002ff1a7803 */ /* 0x000fd60000000000 */
[----:B------:R-:W1:Y:S01]  /*0610*/  @!P5 LDC R28, c[0x0][0x388] ;  /* 0x0000e200ff1cdb82 */ /* 0x000e620000000800 */
[----:B------:R-:W-:-:S07]  /*0620*/  @!P5 VIADD R27, R21, 0xffffffff ;  /* 0xffffffff151bd836 */ /* 0x000fce0000000000 */
[----:B------:R-:W4:Y:S08]  /*0630*/  @!P5 LDC.64 R14, c[0x0][0x380] ;  /* 0x0000e000ff0edb82 */ /* 0x000f300000000a00 */
[----:B0-----:R-:W0:Y:S01]  /*0640*/  @!P5 LDC R9, c[0x3][0x18] ;  /* 0x00c00600ff09db82 */ /* 0x001e220000000800 */
[----:B-1----:R-:W-:-:S05]  /*0650*/  @!P5 IMAD R17, R25, R28, RZ ;  /* 0x0000001c1911d224 */ /* 0x002fca00078e02ff */
[----:B------:R-:W-:Y:S02]  /*0660*/  @!P5 SHF.R.S32.HI R28, RZ, 0x1f, R17 ;  /* 0x0000001fff1cd819 */ /* 0x000fe40000011411 */
[----:B----4-:R-:W-:-:S04]  /*0670*/  @!P5 IADD3 R14, P3, P6, R17, R14, R27 ;  /* 0x0000000e110ed210 */ /* 0x010fc80007e7e01b */
[----:B------:R-:W-:Y:S02]  /*0680*/  @!P5 IADD3.X R15, PT, PT, R28, R15, RZ, P3, P6 ;  /* 0x0000000f1c0fd210 */ /* 0x000fe40001fec4ff */
[----:B------:R-:W-:Y:S02]  /*0690*/  PLOP3.LUT P6, PT, P0, P1, PT, 0xf8, 0x8f ;  /* 0x00000000008f781c */ /* 0x000fe400007c3f70 */
[----:B------:R-:W-:Y:S01]  /*06a0*/  ISETP.NE.AND P3, PT, R16, RZ, PT ;  /* 0x000000ff1000720c */ /* 0x000fe20003f65270 */
[----:B------:R-:W4:Y:S10]  /*06b0*/  @!P5 LDG.E.U8 R14, desc[UR4][R14.64] ;  /* 0x000000040e0ed981 */ /* 0x000f34000c1e1100 */
[----:B------:R-:W1:Y:S02]  /*06c0*/  @!P6 LDC R28, c[0x0][0x388] ;  /* 0x0000e200ff1ceb82 */ /* 0x000e640000000800 */
[----:B------:R5:W2:Y:S06]  /*06d0*/  @!P3 LDG.E.U8 R6, desc[UR4][R6.64] ;  /* 0x000000040606b981 */ /* 0x000aac000c1e1100 */
[----:B------:R-:W0:Y:S08]  /*06e0*/  @!P6 LDC.64 R16, c[0x0][0x380] ;  /* 0x0000e000ff10eb82 */ /* 0x000e300000000a00 */
[----:B-----5:R-:W5:Y:S01]  /*06f0*/  @!P4 LDC R7, c[0x3][0x38] ;  /* 0x00c00e00ff07cb82 */ /* 0x020f620000000800 */
[----:B-1----:R-:W-:-:S07]  /*0700*/  @!P6 IMAD R27, R25, R28, RZ ;  /* 0x0000001c191be224 */ /* 0x002fce00078e02ff */
[----:B------:R-:W1:Y:S01]  /*0710*/  @!P6 LDC R13, c[0x3][0x1c] ;  /* 0x00c00700ff0deb82 */ /* 0x000e620000000800 */
[----:B------:R-:W-:Y:S02]  /*0720*/  @!P6 SHF.R.S32.HI R28, RZ, 0x1f, R27 ;  /* 0x0000001fff1ce819 */ /* 0x000fe4000001141b */
[----:B0-----:R-:W-:-:S05]  /*0730*/  @!P6 IADD3 R16, P0, P1, R27, R16, R21 ;  /* 0x000000101b10e210 */ /* 0x001fca000791e015 */
[----:B------:R-:W0:Y:S01]  /*0740*/  @!P6 LDC R15, c[0x3][0x40] ;  /* 0x00c01000ff0feb82 */ /* 0x000e220000000800 */
[----:B------:R-:W-:Y:S02]  /*0750*/  @!P6 IADD3.X R17, PT, PT, R28, R17, RZ, P0, P1 ;  /* 0x000000111c11e210 */ /* 0x000fe400007e24ff */
[----:B------:R-:W-:Y:S02]  /*0760*/  ISETP.NE.AND P0, PT, R22, RZ, PT ;  /* 0x000000ff1600720c */ /* 0x000fe40003f05270 */
[----:B------:R-:W-:Y:S01]  /*0770*/  ISETP.NE.AND P1, PT, R24, RZ, PT ;  /* 0x000000ff1800720c */ /* 0x000fe20003f25270 */
[----:B------:R-:W-:Y:S01]  /*0780*/  IMAD.MOV.U32 R27, RZ, RZ, RZ ;  /* 0x000000ffff1b7224 */ /* 0x000fe200078e00ff */
[----:B------:R-:W5:Y:S09]  /*0790*/  @!P6 LDG.E.U8 R16, desc[UR4][R16.64] ;  /* 0x000000041010e981 */ /* 0x000f72000c1e1100 */
[----:B------:R1:W3:Y:S01]  /*07a0*/  @!P0 LDG.E.U8 R2, desc[UR4][R2.64] ;  /* 0x0000000402028981 */ /* 0x0002e2000c1e1100 */
[----:B------:R-:W0:Y:S01]  /*07b0*/  @!P0 LDC R28, c[0x3][RZ] ;  /* 0x00c00000ff1c8b82 */ /* 0x000e220000000800 */
[----:B------:R-:W-:-:S02]  /*07c0*/  IMAD.MOV.U32 R24, RZ, RZ, RZ ;  /* 0x000000ffff187224 */ /* 0x000fc400078e00ff */
[----:B------:R-:W4:Y:S05]  /*07d0*/  @!P1 LDG.E.U8 R4, desc[UR4][R4.64] ;  /* 0x0000000404049981 */ /* 0x000f2a000c1e1100 */
[----:B------:R-:W0:Y:S08]  /*07e0*/  @!P0 LDC R22, c[0x3][0x24] ;  /* 0x00c00900ff168b82 */ /* 0x000e300000000800 */
[----:B-1----:R-:W1:Y:S01]  /*07f0*/  @!P3 LDC R3, c[0x3][0x8] ;  /* 0x00c00200ff03bb82 */ /* 0x002e620000000800 */
[----:B---3--:R-:W-:-:S05]  /*0800*/  @!P0 I2FP.F32.U32 R21, R2 ;  /* 0x0000000200158245 */ /* 0x008fca0000201000 */
[C---:B0-----:R-:W-:Y:S01]  /*0810*/  @!P0 FFMA R27, R21.reuse, R28, RZ ;  /* 0x0000001c151b8223 */ /* 0x041fe200000000ff */
[----:B------:R-:W-:Y:S01]  /*0820*/  @!P0 FFMA R24, R21, R22, RZ ;  /* 0x0000001615188223 */ /* 0x000fe200000000ff */
[----:B------:R-:W-:Y:S01]  /*0830*/  ISETP.NE.AND P0, PT, R20, RZ, PT ;  /* 0x000000ff1400720c */ /* 0x000fe20003f05270 */
[----:B------:R-:W0:Y:S01]  /*0840*/  @!P1 LDC R21, c[0x3][0x28] ;  /* 0x00c00a00ff159b82 */ /* 0x000e220000000800 */
[----:B----4-:R-:W-:-:S07]  /*0850*/  @!P1 I2FP.F32.U32 R2, R4 ;  /* 0x0000000400029245 */ /* 0x010fce0000201000 */
[----:B------:R-:W3:Y:S01]  /*0860*/  @!P1 LDC R20, c[0x3][0x4] ;  /* 0x00c00100ff149b82 */ /* 0x000ee20000000800 */
[----:B0-----:R-:W-:-:S07]  /*0870*/  @!P1 FFMA R24, R2, R21, R24 ;  /* 0x0000001502189223 */ /* 0x001fce0000000018 */
[----:B------:R-:W0:Y:S01]  /*0880*/  @!P3 LDC R21, c[0x3][0x2c] ;  /* 0x00c00b00ff15bb82 */ /* 0x000e220000000800 */
[----:B---3--:R-:W-:Y:S01]  /*0890*/  @!P1 FFMA R27, R2, R20, R27 ;  /* 0x00000014021b9223 */ /* 0x008fe2000000001b */
[----:B--2---:R-:W-:-:S06]  /*08a0*/  @!P3 I2FP.F32.U32 R2, R6 ;  /* 0x000000060002b245 */ /* 0x004fcc0000201000 */
[----:B------:R-:W2:Y:S01]  /*08b0*/  @!P4 LDC R6, c[0x3][0x14] ;  /* 0x00c00500ff06cb82 */ /* 0x000ea20000000800 */
[----:B-1----:R-:W-:-:S07]  /*08c0*/  @!P3 FFMA R27, R2, R3, R27 ;  /* 0x00000003021bb223 */ /* 0x002fce000000001b */
[----:B------:R-:W1:Y:S01]  /*08d0*/  @!P2 LDC R3, c[0x3][0x30] ;  /* 0x00c00c00ff03ab82 */ /* 0x000e620000000800 */
[----:B0-----:R-:W-:Y:S01]  /*08e0*/  @!P3 FFMA R24, R2, R21, R24 ;  /* 0x000000150218b223 */ /* 0x001fe20000000018 */
[----:B------:R-:W-:-:S06]  /*08f0*/  ISETP.NE.AND P3, PT, R23, RZ, PT ;  /* 0x000000ff1700720c */ /* 0x000fcc0003f65270 */
[----:B------:R-:W0:Y:S07]  /*0900*/  @!P2 LDC R2, c[0x3][0xc] ;  /* 0x00c00300ff02ab82 */ /* 0x000e2e0000000800 */
[----:B------:R3:W4:Y:S01]  /*0910*/  @!P3 LDG.E.U8 R10, desc[UR4][R10.64] ;  /* 0x000000040a0ab981 */ /* 0x000722000c1e1100 */
[----:B------:R-:W2:Y:S08]  /*0920*/  @!P3 LDC R4, c[0x3][0x10] ;  /* 0x00c00400ff04bb82 */ /* 0x000eb00000000800 */
[----:B------:R-:W2:Y:S01]  /*0930*/  @!P3 LDC R5, c[0x3][0x34] ;  /* 0x00c00d00ff05bb82 */ /* 0x000ea20000000800 */
[----:B------:R-:W-:-:S07]  /*0940*/  @!P2 I2FP.F32.U32 R8, R8 ;  /* 0x000000080008a245 */ /* 0x000fce0000201000 */
[----:B---3--:R-:W3:Y:S01]  /*0950*/  @!P5 LDC R11, c[0x3][0x3c] ;  /* 0x00c00f00ff0bdb82 */ /* 0x008ee20000000800 */
[----:B------:R-:W-:Y:S01]  /*0960*/  ISETP.NE.AND P1, PT, R26, RZ, PT ;  /* 0x000000ff1a00720c */ /* 0x000fe20003f25270 */
[C---:B0-----:R-:W-:Y:S01]  /*0970*/  @!P2 FFMA R27, R8.reuse, R2, R27 ;  /* 0x00000002081ba223 */ /* 0x041fe2000000001b */
[----:B-1----:R-:W-:Y:S02]  /*0980*/  @!P2 FFMA R24, R8, R3, R24 ;  /* 0x000000030818a223 */ /* 0x002fe40000000018 */
[----:B------:R-:W-:Y:S02]  /*0990*/  PLOP3.LUT P0, PT, P0, P1, PT, 0xf8, 0x8f ;  /* 0x00000000008f781c */ /* 0x000fe40000703f70 */
[----:B------:R-:W-:Y:S02]  /*09a0*/  @!P4 I2FP.F32.U32 R12, R12 ;  /* 0x0000000c000cc245 */ /* 0x000fe40000201000 */
[----:B------:R-:W-:Y:S02]  /*09b0*/  @!P5 I2FP.F32.U32 R14, R14 ;  /* 0x0000000e000ed245 */ /* 0x000fe40000201000 */
[----:B-----5:R-:W-:-:S02]  /*09c0*/  @!P6 I2FP.F32.U32 R16, R16 ;  /* 0x000000100010e245 */ /* 0x020fc40000201000 */
[----:B----4-:R-:W-:-:S05]  /*09d0*/  @!P3 I2FP.F32.U32 R10, R10 ;  /* 0x0000000a000ab245 */ /* 0x010fca0000201000 */
[C---:B--2---:R-:W-:Y:S01]  /*09e0*/  @!P3 FFMA R27, R10.reuse, R4, R27 ;  /* 0x000000040a1bb223 */ /* 0x044fe2000000001b */
[----:B------:R-:W-:-:S03]  /*09f0*/  @!P3 FFMA R24, R10, R5, R24 ;  /* 0x000000050a18b223 */ /* 0x000fc60000000018 */
[C---:B------:R-:W-:Y:S01]  /*0a00*/  @!P4 FFMA R27, R12.reuse, R6, R27 ;  /* 0x000000060c1bc223 */ /* 0x040fe2000000001b */
[----:B------:R-:W-:-:S03]  /*0a10*/  @!P4 FFMA R24, R12, R7, R24 ;  /* 0x000000070c18c223 */ /* 0x000fc60000000018 */
[C---:B------:R-:W-:Y:S01]  /*0a20*/  @!P5 FFMA R27, R14.reuse, R9, R27 ;  /* 0x000000090e1bd223 */ /* 0x040fe2000000001b */
[----:B---3--:R-:W-:-:S03]  /*0a30*/  @!P5 FFMA R24, R14, R11, R24 ;  /* 0x0000000b0e18d223 */ /* 0x008fc60000000018 */
[C---:B------:R-:W-:Y:S01]  /*0a40*/  @!P6 FFMA R27, R16.reuse, R13, R27 ;  /* 0x0000000d101be223 */ /* 0x040fe2000000001b */
[----:B------:R-:W-:Y:S01]  /*0a50*/  @!P6 FFMA R24, R16, R15, R24 ;  /* 0x0000000f1018e223 */ /* 0x000fe20000000018 */
[----:B------:R-:W-:Y:S06]  /*0a60*/  @P0 BRA `(.L_x_2) ;  /* 0x0000000800540947 */ /* 0x000fec0003800000 */
[----:B------:R-:W0:Y:S01]  /*0a70*/  LDCU UR6, c[0x0][0x388] ;  /* 0x00007100ff0677ac */ /* 0x000e220008000800 */
[----:B------:R-:W1:Y:S01]  /*0a80*/  LDCU.64 UR8, c[0x0][0x380] ;  /* 0x00007000ff0877ac */ /* 0x000e620008000a00 */
[----:B------:R-:W2:Y:S01]  /*0a90*/  LDCU UR7, c[0x3][0x44] ;  /* 0x00c00880ff0777ac */ /* 0x000ea20008000800 */
[----:B0-----:R-:W-:Y:S01]  /*0aa0*/  IMAD R4, R25, UR6, RZ ;  /* 0x0000000619047c24 */ /* 0x001fe2000f8e02ff */
[----:B------:R-:W0:Y:S04]  /*0ab0*/  LDCU UR6, c[0x3][0x20] ;  /* 0x00c00400ff0677ac */ /* 0x000e280008000800 */
[----:B-1----:R-:W-:Y:S02]  /*0ac0*/  IADD3 R2, P0, P1, R4, UR8, R19 ;  /* 0x0000000804027c10 */ /* 0x002fe4000f91e013 */
[----:B------:R-:W-:-:S04]  /*0ad0*/  SHF.R.S32.HI R4, RZ, 0x1f, R4 ;  /* 0x0000001fff047819 */ /* 0x000fc80000011404 */
[----:B------:R-:W-:-:S05]  /*0ae0*/  IADD3.X R3, PT, PT, R4, UR9, RZ, P0, P1 ;  /* 0x0000000904037c10 */ /* 0x000fca00087e24ff */
[----:B------:R-:W3:Y:S02]  /*0af0*/  LDG.E.U8 R2, desc[UR4][R2.64] ;  /* 0x0000000402027981 */ /* 0x000ee4000c1e1100 */
[----:B---3--:R-:W-:-:S05]  /*0b00*/  I2FP.F32.U32 R4, R2 ;  /* 0x0000000200047245 */ /* 0x008fca0000201000 */
[C---:B0-----:R-:W-:Y:S01]  /*0b10*/  FFMA R27, R4.reuse, UR6, R27 ;  /* 0x00000006041b7c23 */ /* 0x041fe2000800001b */
[----:B--2---:R-:W-:Y:S01]  /*0b20*/  FFMA R24, R4, UR7, R24 ;  /* 0x0000000704187c23 */ /* 0x004fe20008000018 */
[----:B------:R-:W-:Y:S06]  /*0b30*/  BRA `(.L_x_2) ;  /* 0x0000000800207947 */ /* 0x000fec0003800000 */
.L_x_1:
[----:B------:R-:W-:-:S09]  /*0b40*/  UISETP.NE.AND UP0, UPT, UR8, 0x2, UPT ;  /* 0x000000020800788c */ /* 0x000fd2000bf05270 */
[----:B------:R-:W-:Y:S05]  /*0b50*/  BRA.U UP0, `(.L_x_3) ;  /* 0x0000000500347547 */ /* 0x000fea000b800000 */
[----:B------:R-:W0:Y:S01]  /*0b60*/  LDC R7, c[0x0][0x390] ;  /* 0x0000e400ff077b82 */ /* 0x000e220000000800 */
[----:B------:R-:W1:Y:S01]  /*0b70*/  LDCU.128 UR8, c[0x3][URZ] ;  /* 0x00c00000ff0877ac */ /* 0x000e620008000c00 */
[----:B------:R-:W2:Y:S06]  /*0b80*/  LDCU.128 UR20, c[0x3][0x20] ;  /* 0x00c00400ff1477ac */ /* 0x000eac0008000c00 */
[----:B------:R-:W3:Y:S01]  /*0b90*/  LDC.64 R4, c[0x0][0x388] ;  /* 0x0000e200ff047b82 */ /* 0x000ee20000000a00 */
[----:B------:R-:W4:Y:S01]  /*0ba0*/  LDCU.128 UR12, c[0x3][0x30] ;  /* 0x00c00600ff0c77ac */ /* 0x000f220008000c00 */
[----:B------:R-:W5:Y:S06]  /*0bb0*/  LDCU.128 UR16, c[0x3][0x10] ;  /* 0x00c00200ff1077ac */ /* 0x000f6c0008000c00 */
[----:B------:R-:W1:Y:S01]  /*0bc0*/  LDC.64 R2, c[0x0][0x380] ;  /* 0x0000e000ff027b82 */ /* 0x000e620000000a00 */
[----:B------:R-:W5:Y:S01]  /*0bd0*/  LDCU.64 UR6, c[0x3][0x40] ;  /* 0x00c00800ff0677ac */ /* 0x000f620008000a00 */
[----:B0-----:R-:W-:-:S05]  /*0be0*/  VIADD R7, R7, 0xffffffff ;  /* 0xffffffff07077836 */ /* 0x001fca0000000000 */
[C-C-:B------:R-:W-:Y:S02]  /*0bf0*/  VIADDMNMX.RELU R9, R14.reuse, 0xffffffff, R7.reuse, PT ;  /* 0xffffffff0e097846 */ /* 0x140fe40003801107 */
[C---:B------:R-:W-:Y:S01]  /*0c00*/  VIMNMX.RELU R11, PT, PT, R14.reuse, R7, PT ;  /* 0x000000070e0b7248 */ /* 0x040fe20003fe1100 */
[----:B---3--:R-:W-:Y:S01]  /*0c10*/  VIADD R6, R5, 0xffffffff ;  /* 0xffffffff05067836 */ /* 0x008fe20000000000 */
[----:B------:R-:W-:Y:S01]  /*0c20*/  VIADDMNMX.RELU R13, R14, 0x1, R7, PT ;  /* 0x000000010e0d7846 */ /* 0x000fe20003801107 */
[-C--:B------:R-:W-:Y:S02]  /*0c30*/  IMAD R16, R9, R4.reuse, RZ ;  /* 0x0000000409107224 */ /* 0x080fe400078e02ff */
[-C--:B------:R-:W-:Y:S01]  /*0c40*/  IMAD R7, R11, R4.reuse, RZ ;  /* 0x000000040b077224 */ /* 0x080fe200078e02ff */
[----:B------:R-:W-:Y:S01]  /*0c50*/  VIADDMNMX.RELU R5, R21, 0xffffffff, R6, PT ;  /* 0xffffffff15057846 */ /* 0x000fe20003801106 */
[----:B------:R-:W-:Y:S01]  /*0c60*/  IMAD R11, R13, R4, RZ ;  /* 0x000000040d0b7224 */ /* 0x000fe200078e02ff */
[----:B------:R-:W-:-:S02]  /*0c70*/  VIMNMX.RELU R9, PT, PT, R21, R6, PT ;  /* 0x0000000615097248 */ /* 0x000fc40003fe1100 */
[----:B------:R-:W-:Y:S02]  /*0c80*/  SHF.R.S32.HI R8, RZ, 0x1f, R16 ;  /* 0x0000001fff087819 */ /* 0x000fe40000011410 */
[CC--:B-1----:R-:W-:Y:S02]  /*0c90*/  IADD3 R22, P0, P1, R16.reuse, R2.reuse, R5 ;  /* 0x0000000210167210 */ /* 0x0c2fe4000791e005 */
[----:B------:R-:W-:Y:S02]  /*0ca0*/  VIADDMNMX.RELU R21, R21, 0x1, R6, PT ;  /* 0x0000000115157846 */ /* 0x000fe40003801106 */
[-C--:B------:R-:W-:Y:S02]  /*0cb0*/  IADD3 R24, P2, P3, R16, R2.reuse, R9 ;  /* 0x0000000210187210 */ /* 0x080fe40007b5e009 */
[----:B------:R-:W-:Y:S02]  /*0cc0*/  IADD3.X R23, PT, PT, R8, R3, RZ, P0, P1 ;  /* 0x0000000308177210 */ /* 0x000fe400007e24ff */
[----:B------:R-:W-:-:S02]  /*0cd0*/  IADD3 R16, P0, P1, R16, R2, R21 ;  /* 0x0000000210107210 */ /* 0x000fc4000791e015 */
[CC--:B------:R-:W-:Y:S01]  /*0ce0*/  IADD3.X R25, PT, PT, R8.reuse, R3.reuse, RZ, P2, P3 ;  /* 0x0000000308197210 */ /* 0x0c0fe200017e64ff */
[----:B------:R0:W3:Y:S01]  /*0cf0*/  LDG.E.U8 R14, desc[UR4][R22.64] ;  /* 0x00000004160e7981 */ /* 0x0000e2000c1e1100 */
[----:B------:R-:W-:Y:S02]  /*0d00*/  SHF.R.S32.HI R10, RZ, 0x1f, R7 ;  /* 0x0000001fff0a7819 */ /* 0x000fe40000011407 */
[CC--:B------:R-:W-:Y:S01]  /*0d10*/  IADD3 R12, P2, P3, R7.reuse, R2.reuse, R5 ;  /* 0x00000002070c7210 */ /* 0x0c0fe20007b5e005 */
[----:B------:R-:W2:Y:S01]  /*0d20*/  LDG.E.U8 R15, desc[UR4][R24.64] ;  /* 0x00000004180f7981 */ /* 0x000ea2000c1e1100 */
[-C--:B------:R-:W-:Y:S02]  /*0d30*/  IADD3.X R17, PT, PT, R8, R3.reuse, RZ, P0, P1 ;  /* 0x0000000308117210 */ /* 0x080fe400007e24ff */
[CC--:B------:R-:W-:Y:S02]  /*0d40*/  IADD3 R6, P0, P1, R7.reuse, R2.reuse, R9 ;  /* 0x0000000207067210 */ /* 0x0c0fe4000791e009 */
[----:B------:R-:W-:Y:S01]  /*0d50*/  IADD3.X R13, PT, PT, R10, R3, RZ, P2, P3 ;  /* 0x000000030a0d7210 */ /* 0x000fe200017e64ff */
[----:B------:R-:W4:Y:S01]  /*0d60*/  LDG.E.U8 R16, desc[UR4][R16.64] ;  /* 0x0000000410107981 */ /* 0x000f22000c1e1100 */
[----:B------:R-:W-:-:S02]  /*0d70*/  IADD3 R4, P2, P3, R7, R2, R21 ;  /* 0x0000000207047210 */ /* 0x000fc40007b5e015 */
[CC--:B------:R-:W-:Y:S01]  /*0d80*/  IADD3.X R7, PT, PT, R10.reuse, R3.reuse, RZ, P0, P1 ;  /* 0x000000030a077210 */ /* 0x0c0fe200007e24ff */
[----:B------:R-:W5:Y:S01]  /*0d90*/  LDG.E.U8 R12, desc[UR4][R12.64] ;  /* 0x000000040c0c7981 */ /* 0x000f62000c1e1100 */
[CC--:B------:R-:W-:Y:S02]  /*0da0*/  IADD3 R8, P0, P1, R11.reuse, R2.reuse, R5 ;  /* 0x000000020b087210 */ /* 0x0c0fe4000791e005 */
[----:B0-----:R-:W-:Y:S01]  /*0db0*/  SHF.R.S32.HI R22, RZ, 0x1f, R11 ;  /* 0x0000001fff167819 */ /* 0x001fe2000001140b */
[----:B------:R-:W5:Y:S01]  /*0dc0*/  LDG.E.U8 R6, desc[UR4][R6.64] ;  /* 0x0000000406067981 */ /* 0x000f62000c1e1100 */
[-C--:B------:R-:W-:Y:S02]  /*0dd0*/  IADD3.X R5, PT, PT, R10, R3.reuse, RZ, P2, P3 ;  /* 0x000000030a057210 */ /* 0x080fe400017e64ff */
[CC--:B------:R-:W-:Y:S02]  /*0de0*/  IADD3 R10, P2, P3, R11.reuse, R2.reuse, R9 ;  /* 0x000000020b0a7210 */ /* 0x0c0fe40007b5e009 */
[----:B------:R-:W-:Y:S01]  /*0df0*/  IADD3.X R9, PT, PT, R22, R3, RZ, P0, P1 ;  /* 0x0000000316097210 */ /* 0x000fe200007e24ff */
[----:B------:R0:W5:Y:S01]  /*0e00*/  LDG.E.U8 R4, desc[UR4][R4.64] ;  /* 0x0000000404047981 */ /* 0x000162000c1e1100 */
[----:B------:R-:W-:-:S02]  /*0e10*/  IADD3 R20, P0, P1, R11, R2, R21 ;  /* 0x000000020b147210 */ /* 0x000fc4000791e015 */
[CC--:B------:R-:W-:Y:S01]  /*0e20*/  IADD3.X R11, PT, PT, R22.reuse, R3.reuse, RZ, P2, P3 ;  /* 0x00000003160b7210 */ /* 0x0c0fe200017e64ff */
[----:B------:R-:W5:Y:S01]  /*0e30*/  LDG.E.U8 R8, desc[UR4][R8.64] ;  /* 0x0000000408087981 */ /* 0x000f62000c1e1100 */
[----:B------:R-:W-:-:S03]  /*0e40*/  IADD3.X R21, PT, PT, R22, R3, RZ, P0, P1 ;  /* 0x0000000316157210 */ /* 0x000fc600007e24ff */
[----:B------:R-:W5:Y:S04]  /*0e50*/  LDG.E.U8 R10, desc[UR4][R10.64] ;  /* 0x000000040a0a7981 */ /* 0x000f68000c1e1100 */
[----:B------:R-:W5:Y:S01]  /*0e60*/  LDG.E.U8 R3, desc[UR4][R20.64] ;  /* 0x0000000414037981 */ /* 0x000f62000c1e1100 */
[----:B---3--:R-:W-:Y:S02]  /*0e70*/  I2FP.F32.U32 R2, R14 ;  /* 0x0000000e00027245 */ /* 0x008fe40000201000 */
[----:B--2---:R-:W-:-:S03]  /*0e80*/  I2FP.F32.U32 R14, R15 ;  /* 0x0000000f000e7245 */ /* 0x004fc60000201000 */
[C---:B0-----:R-:W-:Y:S01]  /*0e90*/  FFMA R5, R2.reuse, UR8, RZ ;  /* 0x0000000802057c23 */ /* 0x041fe200080000ff */
[----:B------:R-:W-:-:S03]  /*0ea0*/  FFMA R2, R2, UR21, RZ ;  /* 0x0000001502027c23 */ /* 0x000fc600080000ff */
[C---:B------:R-:W-:Y:S01]  /*0eb0*/  FFMA R5, R14.reuse, UR9, R5 ;  /* 0x000000090e057c23 */ /* 0x040fe20008000005 */
[----:B----4-:R-:W-:Y:S01]  /*0ec0*/  I2FP.F32.U32 R16, R16 ;  /* 0x0000001000107245 */ /* 0x010fe20000201000 */
[----:B------:R-:W-:Y:S01]  /*0ed0*/  FFMA R2, R14, UR22, R2 ;  /* 0x000000160e027c23 */ /* 0x000fe20008000002 */
[----:B-----5:R-:W-:-:S03]  /*0ee0*/  I2FP.F32.U32 R12, R12 ;  /* 0x0000000c000c7245 */ /* 0x020fc60000201000 */
[C---:B------:R-:W-:Y:S01]  /*0ef0*/  FFMA R5, R16.reuse, UR10, R5 ;  /* 0x0000000a10057c23 */ /* 0x040fe20008000005 */
[----:B------:R-:W-:Y:S01]  /*0f00*/  FFMA R2, R16, UR23, R2 ;  /* 0x0000001710027c23 */ /* 0x000fe20008000002 */
[----:B------:R-:W-:Y:S02]  /*0f10*/  I2FP.F32.U32 R6, R6 ;  /* 0x0000000600067245 */ /* 0x000fe40000201000 */
[C---:B------:R-:W-:Y:S01]  /*0f20*/  FFMA R5, R12.reuse, UR11, R5 ;  /* 0x0000000b0c057c23 */ /* 0x040fe20008000005 */
[----:B------:R-:W-:-:S03]  /*0f30*/  FFMA R2, R12, UR12, R2 ;  /* 0x0000000c0c027c23 */ /* 0x000fc60008000002 */
[C---:B------:R-:W-:Y:S01]  /*0f40*/  FFMA R5, R6.reuse, UR16, R5 ;  /* 0x0000001006057c23 */ /* 0x040fe20008000005 */
[----:B------:R-:W-:Y:S01]  /*0f50*/  I2FP.F32.U32 R4, R4 ;  /* 0x0000000400047245 */ /* 0x000fe20000201000 */
[----:B------:R-:W-:Y:S01]  /*0f60*/  FFMA R2, R6, UR13, R2 ;  /* 0x0000000d06027c23 */ /* 0x000fe20008000002 */
[----:B------:R-:W-:-:S03]  /*0f70*/  I2FP.F32.U32 R8, R8 ;  /* 0x0000000800087245 */ /* 0x000fc60000201000 */
[C---:B------:R-:W-:Y:S01]  /*0f80*/  FFMA R5, R4.reuse, UR17, R5 ;  /* 0x0000001104057c23 */ /* 0x040fe20008000005 */
[----:B------:R-:W-:Y:S01]  /*0f90*/  FFMA R2, R4, UR14, R2 ;  /* 0x0000000e04027c23 */ /* 0x000fe20008000002 */
[----:B------:R-:W-:Y:S02]  /*0fa0*/  I2FP.F32.U32 R10, R10 ;  /* 0x0000000a000a7245 */ /* 0x000fe40000201000 */
[C---:B------:R-:W-:Y:S01]  /*0fb0*/  FFMA R5, R8.reuse, UR18, R5 ;  /* 0x0000001208057c23 */ /* 0x040fe20008000005 */
[----:B------:R-:W-:Y:S01]  /*0fc0*/  FFMA R2, R8, UR15, R2 ;  /* 0x0000000f08027c23 */ /* 0x000fe20008000002 */
[----:B------:R-:W-:Y:S02]  /*0fd0*/  I2FP.F32.U32 R24, R3 ;  /* 0x0000000300187245 */ /* 0x000fe40000201000 */
[C---:B------:R-:W-:Y:S01]  /*0fe0*/  FFMA R5, R10.reuse, UR19, R5 ;  /* 0x000000130a057c23 */ /* 0x040fe20008000005 */
[----:B------:R-:W-:-:S03]  /*0ff0*/  FFMA R2, R10, UR6, R2 ;  /* 0x000000060a027c23 */ /* 0x000fc60008000002 */
[C---:B------:R-:W-:Y:S01]  /*1000*/  FFMA R27, R24.reuse, UR20, R5 ;  /* 0x00000014181b7c23 */ /* 0x040fe20008000005 */
[----:B------:R-:W-:Y:S01]  /*1010*/  FFMA R24, R24, UR7, R2 ;  /* 0x0000000718187c23 */ /* 0x000fe20008000002 */
[----:B------:R-:W-:Y:S06]  /*1020*/  BRA `(.L_x_2) ;  /* 0x0000000000e47947 */ /* 0x000fec0003800000 */
.L_x_3:
[----:B------:R-:W0:Y:S01]  /*1030*/  LDCU UR6, c[0x0][0x388] ;  /* 0x00007100ff0677ac */ /* 0x000e220008000800 */
[----:B------:R-:W-:Y:S01]  /*1040*/  VIADD R2, R14, 0xffffffff ;  /* 0xffffffff0e027836 */ /* 0x000fe20000000000 */
[----:B------:R-:W-:Y:S01]  /*1050*/  SHF.R.S32.HI R3, RZ, 0x1f, R21 ;  /* 0x0000001fff037819 */ /* 0x000fe20000011415 */
[----:B------:R-:W1:Y:S01]  /*1060*/  LDCU.64 UR8, c[0x0][0x380] ;  /* 0x00007000ff0877ac */ /* 0x000e620008000a00 */
[----:B------:R-:W2:Y:S01]  /*1070*/  LDCU.128 UR20, c[0x3][0x20] ;  /* 0x00c00400ff1477ac */ /* 0x000ea20008000c00 */
[----:B------:R-:W3:Y:S01]  /*1080*/  LDCU.128 UR12, c[0x3][0x30] ;  /* 0x00c00600ff0c77ac */ /* 0x000ee20008000c00 */
[----:B------:R-:W4:Y:S01]  /*1090*/  LDCU.128 UR16, c[0x3][0x10] ;  /* 0x00c00200ff1077ac */ /* 0x000f220008000c00 */
[----:B0-----:R-:W-:-:S05]  /*10a0*/  IMAD R2, R2, UR6, RZ ;  /* 0x0000000602027c24 */ /* 0x001fca000f8e02ff */
[----:B------:R-:W-:Y:S02]  /*10b0*/  SHF.R.S32.HI R4, RZ, 0x1f, R2 ;  /* 0x0000001fff047819 */ /* 0x000fe40000011402 */
[----:B-1----:R-:W-:-:S04]  /*10c0*/  IADD3 R10, P0, P1, R2, UR8, R21 ;  /* 0x00000008020a7c10 */ /* 0x002fc8000f91e015 */
[----:B------:R-:W-:Y:S01]  /*10d0*/  IADD3.X R11, PT, PT, R4, UR9, R3, P0, P1 ;  /* 0x00000009040b7c10 */ /* 0x000fe200087e2403 */
[----:B------:R-:W-:-:S04]  /*10e0*/  IMAD R4, R14, UR6, RZ ;  /* 0x000000060e047c24 */ /* 0x000fc8000f8e02ff */
[----:B------:R-:W5:Y:S01]  /*10f0*/  LDG.E.U8 R2, desc[UR4][R10.64+-0x1] ;  /* 0xffffff040a027981 */ /* 0x000f62000c1e1100 */
[----:B------:R-:W-:Y:S02]  /*1100*/  SHF.R.S32.HI R6, RZ, 0x1f, R4 ;  /* 0x0000001fff067819 */ /* 0x000fe40000011404 */
[C---:B------:R-:W-:Y:S01]  /*1110*/  IADD3 R8, P0, P1, R4.reuse, UR8, R21 ;  /* 0x0000000804087c10 */ /* 0x040fe2000f91e015 */
[----:B------:R-:W2:Y:S01]  /*1120*/  LDG.E.U8 R5, desc[UR4][R10.64] ;  /* 0x000000040a057981 */ /* 0x000ea2000c1e1100 */
[----:B------:R-:W-:Y:S01]  /*1130*/  VIADD R4, R4, UR6 ;  /* 0x0000000604047c36 */ /* 0x000fe20008000000 */
[----:B------:R-:W0:Y:S01]  /*1140*/  LDCU.64 UR6, c[0x3][0x40] ;  /* 0x00c00800ff0677ac */ /* 0x000e220008000a00 */
[----:B------:R-:W-:Y:S01]  /*1150*/  IADD3.X R9, PT, PT, R6, UR9, R3, P0, P1 ;  /* 0x0000000906097c10 */ /* 0x000fe200087e2403 */
[----:B------:R2:W3:Y:S02]  /*1160*/  LDG.E.U8 R12, desc[UR4][R10.64+0x1] ;  /* 0x000001040a0c7981 */ /* 0x0004e4000c1e1100 */
[----:B------:R-:W-:-:S02]  /*1170*/  IADD3 R6, P0, P1, R4, UR8, R21 ;  /* 0x0000000804067c10 */ /* 0x000fc4000f91e015 */
[----:B------:R-:W4:Y:S01]  /*1180*/  LDG.E.U8 R13, desc[UR4][R8.64+-0x1] ;  /* 0xffffff04080d7981 */ /* 0x000f22000c1e1100 */
[----:B------:R-:W-:-:S03]  /*1190*/  SHF.R.S32.HI R4, RZ, 0x1f, R4 ;  /* 0x0000001fff047819 */ /* 0x000fc60000011404 */
[----:B------:R-:W4:Y:S01]  /*11a0*/  LDG.E.U8 R14, desc[UR4][R8.64] ;  /* 0x00000004080e7981 */ /* 0x000f22000c1e1100 */
[----:B------:R-:W-:Y:S01]  /*11b0*/  IADD3.X R7, PT, PT, R4, UR9, R3, P0, P1 ;  /* 0x0000000904077c10 */ /* 0x000fe200087e2403 */
[----:B------:R-:W1:Y:S02]  /*11c0*/  LDCU.128 UR8, c[0x3][URZ] ;  /* 0x00c00000ff0877ac */ /* 0x000e640008000c00 */
[----:B------:R-:W4:Y:S04]  /*11d0*/  LDG.E.U8 R15, desc[UR4][R8.64+0x1] ;  /* 0x00000104080f7981 */ /* 0x000f28000c1e1100 */
[----:B------:R-:W4:Y:S04]  /*11e0*/  LDG.E.U8 R16, desc[UR4][R6.64+-0x1] ;  /* 0xffffff0406107981 */ /* 0x000f28000c1e1100 */
[----:B------:R-:W4:Y:S04]  /*11f0*/  LDG.E.U8 R3, desc[UR4][R6.64] ;  /* 0x0000000406037981 */ /* 0x000f28000c1e1100 */
[----:B------:R4:W4:Y:S01]  /*1200*/  LDG.E.U8 R4, desc[UR4][R6.64+0x1] ;  /* 0x0000010406047981 */ /* 0x000922000c1e1100 */
[----:B-----5:R-:W-:-:S02]  /*1210*/  I2FP.F32.U32 R2, R2 ;  /* 0x0000000200027245 */ /* 0x020fc40000201000 */
[----:B--2---:R-:W-:-:S03]  /*1220*/  I2FP.F32.U32 R10, R5 ;  /* 0x00000005000a7245 */ /* 0x004fc60000201000 */
[C---:B-1----:R-:W-:Y:S01]  /*1230*/  FFMA R5, R2.reuse, UR8, RZ ;  /* 0x0000000802057c23 */ /* 0x042fe200080000ff */
[----:B------:R-:W-:Y:S01]  /*1240*/  FFMA R2, R2, UR21, RZ ;  /* 0x0000001502027c23 */ /* 0x000fe200080000ff */
[----:B---3--:R-:W-:Y:S02]  /*1250*/  I2FP.F32.U32 R12, R12 ;  /* 0x0000000c000c7245 */ /* 0x008fe40000201000 */
[C---:B------:R-:W-:Y:S01]  /*1260*/  FFMA R5, R10.reuse, UR9, R5 ;  /* 0x000000090a057c23 */ /* 0x040fe20008000005 */
[----:B------:R-:W-:Y:S01]  /*1270*/  FFMA R2, R10, UR22, R2 ;  /* 0x000000160a027c23 */ /* 0x000fe20008000002 */
[----:B----4-:R-:W-:Y:S02]  /*1280*/  I2FP.F32.U32 R6, R13 ;  /* 0x0000000d00067245 */ /* 0x010fe40000201000 */
[C---:B------:R-:W-:Y:S01]  /*1290*/  FFMA R5, R12.reuse, UR10, R5 ;  /* 0x0000000a0c057c23 */ /* 0x040fe20008000005 */
[----:B------:R-:W-:Y:S01]  /*12a0*/  FFMA R2, R12, UR23, R2 ;  /* 0x000000170c027c23 */ /* 0x000fe20008000002 */
[----:B------:R-:W-:-:S02]  /*12b0*/  I2FP.F32.U32 R14, R14 ;  /* 0x0000000e000e7245 */ /* 0x000fc40000201000 */
[C---:B------:R-:W-:Y:S01]  /*12c0*/  FFMA R5, R6.reuse, UR11, R5 ;  /* 0x0000000b06057c23 */ /* 0x040fe20008000005 */
[----:B------:R-:W-:Y:S01]  /*12d0*/  FFMA R2, R6, UR12, R2 ;  /* 0x0000000c06027c23 */ /* 0x000fe20008000002 */
[----:B------:R-:W-:Y:S02]  /*12e0*/  I2FP.F32.U32 R6, R15 ;  /* 0x0000000f00067245 */ /* 0x000fe40000201000 */
[C---:B------:R-:W-:Y:S01]  /*12f0*/  FFMA R5, R14.reuse, UR16, R5 ;  /* 0x000000100e057c23 */ /* 0x040fe20008000005 */
[----:B------:R-:W-:Y:S01]  /*1300*/  FFMA R2, R14, UR13, R2 ;  /* 0x0000000d0e027c23 */ /* 0x000fe20008000002 */
[----:B------:R-:W-:Y:S02]  /*1310*/  I2FP.F32.U32 R16, R16 ;  /* 0x0000001000107245 */ /* 0x000fe40000201000 */
[C---:B------:R-:W-:Y:S01]  /*1320*/  FFMA R5, R6.reuse, UR17, R5 ;  /* 0x0000001106057c23 */ /* 0x040fe20008000005 */
[----:B------:R-:W-:Y:S01]  /*1330*/  FFMA R2, R6, UR14, R2 ;  /* 0x0000000e06027c23 */ /* 0x000fe20008000002 */
[----:B------:R-:W-:-:S02]  /*1340*/  I2FP.F32.U32 R6, R3 ;  /* 0x0000000300067245 */ /* 0x000fc40000201000 */
[C---:B------:R-:W-:Y:S01]  /*1350*/  FFMA R5, R16.reuse, UR18, R5 ;  /* 0x0000001210057c23 */ /* 0x040fe20008000005 */
[----:B------:R-:W-:Y:S01]  /*1360*/  FFMA R2, R16, UR15, R2 ;  /* 0x0000000f10027c23 */ /* 0x000fe20008000002 */
[----:B------:R-:W-:Y:S02]  /*1370*/  I2FP.F32.U32 R4, R4 ;  /* 0x0000000400047245 */ /* 0x000fe40000201000 */
[C---:B------:R-:W-:Y:S01]  /*1380*/  FFMA R5, R6.reuse, UR19, R5 ;  /* 0x0000001306057c23 */ /* 0x040fe20008000005 */
[----:B0-----:R-:W-:-:S03]  /*1390*/  FFMA R2, R6, UR6, R2 ;  /* 0x0000000606027c23 */ /* 0x001fc60008000002 */
[C---:B------:R-:W-:Y:S01]  /*13a0*/  FFMA R27, R4.reuse, UR20, R5 ;  /* 0x00000014041b7c23 */ /* 0x040fe20008000005 */
[----:B------:R-:W-:-:S07]  /*13b0*/  FFMA R24, R4, UR7, R2 ;  /* 0x0000000704187c23 */ /* 0x000fce0008000002 */
.L_x_2:
[----:B------:R-:W-:Y:S05]  /*13c0*/  BSYNC.RECONVERGENT B0 ;  /* 0x0000000000007941 */ /* 0x000fea0003800200 */
.L_x_0:
[----:B------:R-:W0:Y:S01]  /*13d0*/  LDCU.64 UR6, c[0x0][0x3a0] ;  /* 0x00007400ff0677ac */ /* 0x000e220008000a00 */
[----:B------:R-:W1:Y:S01]  /*13e0*/  LDCU.64 UR10, c[0x0][0x3b0] ;  /* 0x00007600ff0a77ac */ /* 0x000e620008000a00 */
[----:B------:R-:W2:Y:S01]  /*13f0*/  LDCU.64 UR8, c[0x0][0x3c0] ;  /* 0x00007800ff0877ac */ /* 0x000ea20008000a00 */
[----:B0-----:R-:W-:-:S04]  /*1400*/  UISETP.NE.U32.AND UP1, UPT, UR6, URZ, UPT ;  /* 0x000000ff0600728c */ /* 0x001fc8000bf25070 */
[----:B------:R-:W-:Y:S02]  /*1410*/  UISETP.NE.AND.EX UP1, UPT, UR7, URZ, UPT, UP1 ;  /* 0x000000ff0700728c */ /* 0x000fe4000bf25310 */
[----:B-1----:R-:W-:Y:S02]  /*1420*/  UISETP.NE.U32.AND UP2, UPT, UR10, URZ, UPT ;  /* 0x000000ff0a00728c */ /* 0x002fe4000bf45070 */
[----:B--2---:R-:W-:Y:S02]  /*1430*/  UISETP.NE.U32.AND UP0, UPT, UR8, URZ, UPT ;  /* 0x000000ff0800728c */ /* 0x004fe4000bf05070 */
[----:B------:R-:W-:Y:S02]  /*1440*/  UISETP.NE.AND.EX UP2, UPT, UR11, URZ, UPT, UP2 ;  /* 0x000000ff0b00728c */ /* 0x000fe4000bf45320 */
[----:B------:R-:W-:Y:S01]  /*1450*/  UISETP.NE.AND.EX UP0, UPT, UR9, URZ, UPT, UP0 ;  /* 0x000000ff0900728c */ /* 0x000fe2000bf05300 */
[----:B------:R-:W-:Y:S10]  /*1460*/  BRA.U !UP1, `(.L_x_4) ;  /* 0x00000001091c7547 */ /* 0x000ff4000b800000 */
[----:B------:R-:W0:Y:S01]  /*1470*/  LDCU UR8, c[0x0][0x3a8] ;  /* 0x00007500ff0877ac */ /* 0x000e220008000800 */
[----:B------:R-:W1:Y:S01]  /*1480*/  F2I.TRUNC.NTZ R5, R27 ;  /* 0x0000001b00057305 */ /* 0x000e62000020f100 */
[----:B0-----:R-:W-:-:S05]  /*1490*/  IMAD R3, R0, UR8, RZ ;  /* 0x0000000800037c24 */ /* 0x001fca000f8e02ff */
[----:B------:R-:W-:-:S04]  /*14a0*/  IADD3 R2, P0, PT, R3, UR6, RZ ;  /* 0x0000000603027c10 */ /* 0x000fc8000ff1e0ff */
[----:B------:R-:W-:-:S03]  /*14b0*/  LEA.HI.X.SX32 R3, R3, UR7, 0x1, P0 ;  /* 0x0000000703037c11 */ /* 0x000fc600080f0eff */
[----:B------:R-:W-:-:S05]  /*14c0*/  IMAD.WIDE R2, R18, 0x2, R2 ;  /* 0x0000000212027825 */ /* 0x000fca00078e0202 */
[----:B-1----:R0:W-:Y:S02]  /*14d0*/  STG.E.U16 desc[UR4][R2.64], R5 ;  /* 0x0000000502007986 */ /* 0x0021e4000c101504 */
.L_x_4:
[----:B------:R-:W-:Y:S05]  /*14e0*/  BRA.U !UP2, `(.L_x_5) ;  /* 0x000000010a1c7547 */ /* 0x000fea000b800000 */
[----:B------:R-:W1:Y:S01]  /*14f0*/  LDCU UR6, c[0x0][0x3b8] ;  /* 0x00007700ff0677ac */ /* 0x000e620008000800 */
[----:B0-----:R-:W0:Y:S01]  /*1500*/  F2I.TRUNC.NTZ R5, R24 ;  /* 0x0000001800057305 */ /* 0x001e22000020f100 */
[----:B-1----:R-:W-:-:S05]  /*1510*/  IMAD R3, R0, UR6, RZ ;  /* 0x0000000600037c24 */ /* 0x002fca000f8e02ff */
[----:B------:R-:W-:-:S04]  /*1520*/  IADD3 R2, P0, PT, R3, UR10, RZ ;  /* 0x0000000a03027c10 */ /* 0x000fc8000ff1e0ff */
[----:B------:R-:W-:-:S03]  /*1530*/  LEA.HI.X.SX32 R3, R3, UR11, 0x1, P0 ;  /* 0x0000000b03037c11 */ /* 0x000fc600080f0eff */
[----:B------:R-:W-:-:S05]  /*1540*/  IMAD.WIDE R2, R18, 0x2, R2 ;  /* 0x0000000212027825 */ /* 0x000fca00078e0202 */
[----:B0-----:R1:W-:Y:S02]  /*1550*/  STG.E.U16 desc[UR4][R2.64], R5 ;  /* 0x0000000502007986 */ /* 0x0013e4000c101504 */
.L_x_5:
[----:B------:R-:W-:Y:S05]  /*1560*/  BRA.U !UP0, `(.L_x_6) ;  /* 0x0000000108787547 */ /* 0x000fea000b800000 */
[----:B01----:R-:W0:Y:S02]  /*1570*/  LDC R2, c[0x0][0x3e4] ;  /* 0x0000f900ff027b82 */ /* 0x003e240000000800 */
[----:B0-----:R-:W-:-:S13]  /*1580*/  ISETP.NE.AND P0, PT, R2, 0x2, PT ;  /* 0x000000020200780c */ /* 0x001fda0003f05270 */
[----:B------:R-:W-:Y:S05]  /*1590*/  @!P0 BRA `(.L_x_7) ;  /* 0x0000000000108947 */ /* 0x000fea0003800000 */
[----:B------:R-:W-:-:S13]  /*15a0*/  ISETP.NE.AND P0, PT, R2, 0x1, PT ;  /* 0x000000010200780c */ /* 0x000fda0003f05270 */
[C---:B------:R-:W-:Y:S01]  /*15b0*/  @!P0 FADD R4, |R24|.reuse, |R27| ;  /* 0x4000001b18048221 */ /* 0x040fe20000000200 */
[----:B------:R-:W-:Y:S01]  /*15c0*/  @P0 FMNMX R4, |R24|, |R27|, !PT ;  /* 0x4000001b18040209 */ /* 0x000fe20007800200 */
[----:B------:R-:W-:Y:S06]  /*15d0*/  BRA `(.L_x_8) ;  /* 0x00000000003c7947 */ /* 0x000fec0003800000 */
.L_x_7:
[----:B------:R-:W-:Y:S01]  /*15e0*/  FMUL R2, R24, R24 ;  /* 0x0000001818027220 */ /* 0x000fe20000400000 */
[----:B------:R-:W-:Y:S03]  /*15f0*/  BSSY.RECONVERGENT B0, `(.L_x_8) ;  /* 0x000000d000007945 */ /* 0x000fe60003800200 */
[----:B------:R-:W-:-:S04]  /*1600*/  FFMA R3, R27, R27, R2 ;  /* 0x0000001b1b037223 */ /* 0x000fc80000000002 */
[----:B------:R-:W-:Y:S01]  /*1610*/  VIADD R4, R3, 0xf3000000 ;  /* 0xf300000003047836 */ /* 0x000fe20000000000 */
[----:B------:R0:W1:Y:S04]  /*1620*/  MUFU.RSQ R2, R3 ;  /* 0x0000000300027308 */ /* 0x0000680000001400 */
[----:B------:R-:W-:-:S13]  /*1630*/  ISETP.GT.U32.AND P0, PT, R4, 0x727fffff, PT ;  /* 0x727fffff0400780c */ /* 0x000fda0003f04070 */
[----:B01----:R-:W-:Y:S05]  /*1640*/  @!P0 BRA `(.L_x_9) ;  /* 0x00000000000c8947 */ /* 0x003fea0003800000 */
[----:B------:R-:W-:-:S07]  /*1650*/  MOV R8, 0x1670 ;  /* 0x0000167000087802 */ /* 0x000fce0000000f00 */
[----:B------:R-:W-:Y:S05]  /*1660*/  CALL.REL.NOINC `($__internal_0_$__cuda_sm20_sqrt_rn_f32_slowpath) ;  /* 0x0000000400147944 */ /* 0x000fea0003c00000 */
[----:B------:R-:W-:Y:S05]  /*1670*/  BRA `(.L_x_10) ;  /* 0x0000000000107947 */ /* 0x000fea0003800000 */
.L_x_9:
[----:B------:R-:W-:Y:S01]  /*1680*/  FMUL.FTZ R4, R3, R2 ;  /* 0x0000000203047220 */ /* 0x000fe20000410000 */
[----:B------:R-:W-:-:S03]  /*1690*/  FMUL.FTZ R2, R2, 0.5 ;  /* 0x3f00000002027820 */ /* 0x000fc60000410000 */
[----:B------:R-:W-:-:S04]  /*16a0*/  FFMA R3, -R4, R4, R3 ;  /* 0x0000000404037223 */ /* 0x000fc80000000103 */
[----:B------:R-:W-:-:S07]  /*16b0*/  FFMA R4, R3, R2, R4 ;  /* 0x0000000203047223 */ /* 0x000fce0000000004 */
.L_x_10:
[----:B------:R-:W-:Y:S05]  /*16c0*/  BSYNC.RECONVERGENT B0 ;  /* 0x0000000000007941 */ /* 0x000fea0003800200 */
.L_x_8:
[----:B------:R-:W0:Y:S01]  /*16d0*/  LDCU UR6, c[0x0][0x3c8] ;  /* 0x00007900ff0677ac */ /* 0x000e220008000800 */
[----:B------:R-:W1:Y:S01]  /*16e0*/  F2I.TRUNC.NTZ R5, R4 ;  /* 0x0000000400057305 */ /* 0x000e62000020f100 */
[----:B------:R-:W2:Y:S01]  /*16f0*/  LDCU.64 UR8, c[0x0][0x3c0] ;  /* 0x00007800ff0877ac */ /* 0x000ea20008000a00 */
[----:B0-----:R-:W-:-:S05]  /*1700*/  IMAD R3, R0, UR6, RZ ;  /* 0x0000000600037c24 */ /* 0x001fca000f8e02ff */
[----:B--2---:R-:W-:-:S04]  /*1710*/  IADD3 R2, P0, PT, R3, UR8, RZ ;  /* 0x0000000803027c10 */ /* 0x004fc8000ff1e0ff */
[----:B------:R-:W-:-:S03]  /*1720*/  LEA.HI.X.SX32 R3, R3, UR9, 0x1, P0 ;  /* 0x0000000903037c11 */ /* 0x000fc600080f0eff */
[----:B------:R-:W-:-:S05]  /*1730*/  IMAD.WIDE R2, R18, 0x2, R2 ;  /* 0x0000000212027825 */ /* 0x000fca00078e0202 */
[----:B-1----:R2:W-:Y:S02]  /*1740*/  STG.E.U16 desc[UR4][R2.64], R5 ;  /* 0x0000000502007986 */ /* 0x0025e4000c101504 */
.L_x_6:
[----:B------:R-:W3:Y:S02]  /*1750*/  LDCU.64 UR6, c[0x0][0x3d0] ;  /* 0x00007a00ff0677ac */ /* 0x000ee40008000a00 */
[----:B---3--:R-:W-:-:S04]  /*1760*/  ISETP.NE.U32.AND P0, PT, RZ, UR6, PT ;  /* 0x00000006ff007c0c */ /* 0x008fc8000bf05070 */
[----:B------:R-:W-:-:S13]  /*1770*/  ISETP.NE.AND.EX P0, PT, RZ, UR7, PT, P0 ;  /* 0x00000007ff007c0c */ /* 0x000fda000bf05300 */
[----:B------:R-:W-:Y:S05]  /*1780*/  @!P0 EXIT ;  /* 0x000000000000894d */ /* 0x000fea0003800000 */
[CC--:B------:R-:W-:Y:S01]  /*1790*/  FSETP.GT.AND P2, PT, |R24|.reuse, |R27|.reuse, PT ;  /* 0x4000001b1800720b */ /* 0x0c0fe20003f44200 */
[----:B------:R-:W-:Y:S03]  /*17a0*/  BSSY.RECONVERGENT B0, `(.L_x_11) ;  /* 0x000000e000007945 */ /* 0x000fe60003800200 */
[----:B012---:R-:W-:Y:S02]  /*17b0*/  FSEL R3, |R24|, |R27|, P2 ;  /* 0x4000001b18037208 */ /* 0x007fe40001000200 */
[----:B------:R-:W-:Y:S02]  /*17c0*/  FSEL R2, |R27|, |R24|, P2 ;  /* 0x400000181b027208 */ /* 0x000fe40001000200 */
[----:B------:R-:W0:Y:S08]  /*17d0*/  MUFU.RCP R4, R3 ;  /* 0x0000000300047308 */ /* 0x000e300000001000 */
[----:B------:R-:W1:Y:S01]  /*17e0*/  FCHK P0, R2, R3 ;  /* 0x0000000302007302 */ /* 0x000e620000000000 */
[----:B0-----:R-:W-:-:S04]  /*17f0*/  FFMA R5, -R3, R4, 1 ;  /* 0x3f80000003057423 */ /* 0x001fc80000000104 */
[----:B------:R-:W-:-:S04]  /*1800*/  FFMA R5, R4, R5, R4 ;  /* 0x0000000504057223 */ /* 0x000fc80000000004 */
[----:B------:R-:W-:-:S04]  /*1810*/  FFMA R4, R2, R5, RZ ;  /* 0x0000000502047223 */ /* 0x000fc800000000ff */
[----:B------:R-:W-:-:S04]  /*1820*/  FFMA R6, -R3, R4, R2 ;  /* 0x0000000403067223 */ /* 0x000fc80000000102 */
[----:B------:R-:W-:Y:S01]  /*1830*/  FFMA R4, R5, R6, R4 ;  /* 0x0000000605047223 */ /* 0x000fe20000000004 */
[----:B-1----:R-:W-:Y:S06]  /*1840*/  @!P0 BRA `(.L_x_12) ;  /* 0x00000000000c8947 */ /* 0x002fec0003800000 */
[----:B------:R-:W-:-:S07]  /*1850*/  MOV R4, 0x1870 ;  /* 0x0000187000047802 */ /* 0x000fce0000000f00 */
[----:B------:R-:W-:Y:S05]  /*1860*/  CALL.REL.NOINC `($__internal_1_$__cuda_sm3x_div_rn_noftz_f32_slowpath) ;  /* 0x0000000000f07944 */ /* 0x000fea0003c00000 */
[----:B------:R-:W-:-:S07]  /*1870*/  IMAD.MOV.U32 R4, RZ, RZ, R2 ;  /* 0x000000ffff047224 */ /* 0x000fce00078e0002 */
.L_x_12:
[----:B------:R-:W-:Y:S05]  /*1880*/  BSYNC.RECONVERGENT B0 ;  /* 0x0000000000007941 */ /* 0x000fea0003800200 */
.L_x_11:
[----:B------:R-:W-:Y:S02]  /*1890*/  IMAD.MOV.U32 R5, RZ, RZ, 0x3b33710b ;  /* 0x3b33710bff057424 */ /* 0x000fe400078e00ff */
[----:B------:R-:W-:Y:S01]  /*18a0*/  FMUL R2, R4, R4 ;  /* 0x0000000404027220 */ /* 0x000fe20000400000 */
[----:B------:R-:W0:Y:S01]  /*18b0*/  LDCU UR6, c[0x0][0x3d8] ;  /* 0x00007b00ff0677ac */ /* 0x000e220008000800 */
[----:B------:R-:W-:Y:S01]  /*18c0*/  IMAD.MOV.U32 R6, RZ, RZ, 0x3f6ee581 ;  /* 0x3f6ee581ff067424 */ /* 0x000fe200078e00ff */
[C---:B------:R-:W-:Y:S01]  /*18d0*/  ISETP.GE.AND P0, PT, R27.reuse, RZ, PT ;  /* 0x000000ff1b00720c */ /* 0x040fe20003f06270 */
[C---:B------:R-:W-:Y:S01]  /*18e0*/  FFMA R5, R2.reuse, R5, -0.015681877732276916504 ;  /* 0xbc80774802057423 */ /* 0x040fe20000000005 */
[----:B------:R-:W1:Y:S01]  /*18f0*/  LDCU.64 UR8, c[0x0][0x3d0] ;  /* 0x00007a00ff0877ac */ /* 0x000e620008000a00 */
[----:B------:R-:W-:Y:S02]  /*1900*/  FSETP.NEU.AND P3, PT, |R27|, |R24|, PT ;  /* 0x400000181b00720b */ /* 0x000fe40003f6d200 */
[----:B------:R-:W-:Y:S01]  /*1910*/  FFMA R5, R2, R5, 0.042200751602649688721 ;  /* 0x3d2cdab202057423 */ /* 0x000fe20000000005 */
[----:B------:R-:W-:-:S03]  /*1920*/  FSETP.NEU.AND P1, PT, R3, RZ, PT ;  /* 0x000000ff0300720b */ /* 0x000fc60003f2d000 */
[----:B------:R-:W-:-:S04]  /*1930*/  FFMA R5, R2, R5, -0.074792981147766113281 ;  /* 0xbd992d1002057423 */ /* 0x000fc80000000005 */
[----:B------:R-:W-:Y:S01]  /*1940*/  FFMA R5, R2, R5, 0.10640415549278259277 ;  /* 0x3dd9ea6c02057423 */ /* 0x000fe20000000005 */
[----:B0-----:R-:W-:-:S03]  /*1950*/  IMAD R0, R0, UR6, RZ ;  /* 0x0000000600007c24 */ /* 0x001fc6000f8e02ff */
[----:B------:R-:W-:-:S04]  /*1960*/  FFMA R5, R2, R5, -0.14207722246646881104 ;  /* 0xbe117cb102057423 */ /* 0x000fc80000000005 */
[----:B------:R-:W-:-:S04]  /*1970*/  FFMA R5, R2, R5, 0.19993925094604492188 ;  /* 0x3e4cbce002057423 */ /* 0x000fc80000000005 */
[----:B------:R-:W-:-:S04]  /*1980*/  FFMA R5, R2, R5, -0.33333197236061096191 ;  /* 0xbeaaaa7d02057423 */ /* 0x000fc80000000005 */
[----:B------:R-:W-:-:S04]  /*1990*/  FMUL R5, R2, R5 ;  /* 0x0000000502057220 */ /* 0x000fc80000400000 */
[----:B------:R-:W-:Y:S01]  /*19a0*/  FFMA R5, R5, R4, R4 ;  /* 0x0000000405057223 */ /* 0x000fe20000000004 */
[----:B------:R-:W-:-:S03]  /*19b0*/  FSEL R4, R6, 1.8663789033889770508, P2 ;  /* 0x3feee58106047808 */ /* 0x000fc60001000000 */
[----:B------:R-:W-:-:S05]  /*19c0*/  FFMA R2, R6, 1.6832555532455444336, -R5 ;  /* 0x3fd774eb06027823 */ /* 0x000fca0000000805 */
[-C--:B------:R-:W-:Y:S01]  /*19d0*/  FSEL R7, R2, R5.reuse, P2 ;  /* 0x0000000502077208 */ /* 0x080fe20001000000 */
[----:B------:R-:W-:Y:S01]  /*19e0*/  IMAD.MOV.U32 R2, RZ, RZ, 0x4016cbe4 ;  /* 0x4016cbe4ff027424 */ /* 0x000fe200078e00ff */
[----:B------:R-:W-:-:S05]  /*19f0*/  FSEL R5, R5, -R5, P2 ;  /* 0x8000000505057208 */ /* 0x000fca0001000000 */
[----:B------:R-:W-:Y:S01]  /*1a00*/  @!P0 FFMA R7, R4, 1.6832555532455444336, R5 ;  /* 0x3fd774eb04078823 */ /* 0x000fe20000000005 */
[----:B------:R-:W-:Y:S01]  /*1a10*/  @!P3 FSEL R7, R2, 0.78539818525314331055, !P0 ;  /* 0x3f490fdb0207b808 */ /* 0x000fe20004000000 */
[----:B------:R-:W-:Y:S01]  /*1a20*/  FADD R4, |R24|, |R27| ;  /* 0x4000001b18047221 */ /* 0x000fe20000000200 */
[C---:B-1----:R-:W-:Y:S02]  /*1a30*/  IADD3 R2, P2, PT, R0.reuse, UR8, RZ ;  /* 0x0000000800027c10 */ /* 0x042fe4000ff5e0ff */
[----:B------:R-:W-:Y:S02]  /*1a40*/  @!P1 FSEL R7, RZ, 3.1415927410125732422, P0 ;  /* 0x40490fdbff079808 */ /* 0x000fe40000000000 */
[----:B------:R-:W-:Y:S02]  /*1a50*/  LEA.HI.X.SX32 R3, R0, UR9, 0x1, P2 ;  /* 0x0000000900037c11 */ /* 0x000fe400090f0eff */
[----:B------:R-:W-:Y:S02]  /*1a60*/  FSETP.NAN.AND P0, PT, R4, R4, PT ;  /* 0x000000040400720b */ /* 0x000fe40003f08000 */
[----:B------:R-:W-:Y:S01]  /*1a70*/  LOP3.LUT R7, R7, 0x80000000, R24, 0xb8, !PT ;  /* 0x8000000007077812 */ /* 0x000fe200078eb818 */
[----:B------:R-:W-:-:S03]  /*1a80*/  IMAD.WIDE R18, R18, 0x4, R2 ;  /* 0x0000000412127825 */ /* 0x000fc600078e0202 */
[----:B------:R-:W-:-:S05]  /*1a90*/  FSEL R7, R4, R7, P0 ;  /* 0x0000000704077208 */ /* 0x000fca0000000000 */
[----:B------:R-:W-:Y:S01]  /*1aa0*/  STG.E desc[UR4][R18.64], R7 ;  /* 0x0000000712007986 */ /* 0x000fe2000c101904 */
[----:B------:R-:W-:Y:S05]  /*1ab0*/  EXIT ;  /* 0x000000000000794d */ /* 0x000fea0003800000 */
        .weak           $__internal_0_$__cuda_sm20_sqrt_rn_f32_slowpath
        .type           $__internal_0_$__cuda_sm20_sqrt_rn_f32_slowpath,@function
        .size           $__internal_0_$__cuda_sm20_sqrt_rn_f32_slowpath,($__internal_1_$__cuda_sm3x_div_rn_noftz_f32_slowpath - $__internal_0_$__cuda_sm20_sqrt_rn_f32_slowpath)
$__internal_0_$__cuda_sm20_sqrt_rn_f32_slowpath:
[----:B------:R-:W-:-:S13]  /*1ac0*/  LOP3.LUT P0, RZ, R3, 0x7fffffff, RZ, 0xc0, !PT ;  /* 0x7fffffff03ff7812 */ /* 0x000fda000780c0ff */
[----:B------:R-:W-:Y:S05]  /*1ad0*/  @!P0 BRA `(.L_x_13) ;  /* 0x0000000000448947 */ /* 0x000fea0003800000 */
[----:B------:R-:W-:Y:S01]  /*1ae0*/  FSETP.GEU.FTZ.AND P0, PT, R3, RZ, PT ;  /* 0x000000ff0300720b */ /* 0x000fe20003f1e000 */
[----:B------:R-:W-:-:S12]  /*1af0*/  IMAD.MOV.U32 R2, RZ, RZ, R3 ;  /* 0x000000ffff027224 */ /* 0x000fd800078e0003 */
[----:B------:R-:W-:Y:S01]  /*1b00*/  @!P0 IMAD.MOV.U32 R3, RZ, RZ, 0x7fffffff ;  /* 0x7fffffffff038424 */ /* 0x000fe200078e00ff */
[----:B------:R-:W-:Y:S06]  /*1b10*/  @!P0 BRA `(.L_x_13) ;  /* 0x0000000000348947 */ /* 0x000fec0003800000 */
[----:B------:R-:W-:-:S13]  /*1b20*/  FSETP.GTU.FTZ.AND P0, PT, |R2|, +INF , PT ;  /* 0x7f8000000200780b */ /* 0x000fda0003f1c200 */
[----:B------:R-:W-:Y:S01]  /*1b30*/  @P0 FADD.FTZ R3, R2, 1 ;  /* 0x3f80000002030421 */ /* 0x000fe20000010000 */
[----:B------:R-:W-:Y:S06]  /*1b40*/  @P0 BRA `(.L_x_13) ;  /* 0x0000000000280947 */ /* 0x000fec0003800000 */
[----:B------:R-:W-:-:S13]  /*1b50*/  FSETP.NEU.FTZ.AND P0, PT, |R2|, +INF , PT ;  /* 0x7f8000000200780b */ /* 0x000fda0003f1d200 */
[----:B------:R-:W-:-:S04]  /*1b60*/  @P0 FFMA R4, R2, 1.84467440737095516160e+19, RZ ;  /* 0x5f80000002040823 */ /* 0x000fc800000000ff */
[----:B------:R-:W0:Y:S02]  /*1b70*/  @P0 MUFU.RSQ R3, R4 ;  /* 0x0000000400030308 */ /* 0x000e240000001400 */
[----:B0-----:R-:W-:Y:S01]  /*1b80*/  @P0 FMUL.FTZ R5, R4, R3 ;  /* 0x0000000304050220 */ /* 0x001fe20000410000 */
[----:B------:R-:W-:Y:S01]  /*1b90*/  @P0 FMUL.FTZ R7, R3, 0.5 ;  /* 0x3f00000003070820 */ /* 0x000fe20000410000 */
[----:B------:R-:W-:Y:S02]  /*1ba0*/  @!P0 IMAD.MOV.U32 R3, RZ, RZ, R2 ;  /* 0x000000ffff038224 */ /* 0x000fe400078e0002 */
[----:B------:R-:W-:-:S04]  /*1bb0*/  @P0 FADD.FTZ R6, -R5, -RZ ;  /* 0x800000ff05060221 */ /* 0x000fc80000010100 */
[----:B------:R-:W-:-:S04]  /*1bc0*/  @P0 FFMA R6, R5, R6, R4 ;  /* 0x0000000605060223 */ /* 0x000fc80000000004 */
[----:B------:R-:W-:-:S04]  /*1bd0*/  @P0 FFMA R6, R6, R7, R5 ;  /* 0x0000000706060223 */ /* 0x000fc80000000005 */
[----:B------:R-:W-:-:S07]  /*1be0*/  @P0 FMUL.FTZ R3, R6, 2.3283064365386962891e-10 ;  /* 0x2f80000006030820 */ /* 0x000fce0000410000 */
.L_x_13:
[----:B------:R-:W-:Y:S02]  /*1bf0*/  IMAD.MOV.U32 R4, RZ, RZ, R3 ;  /* 0x000000ffff047224 */ /* 0x000fe400078e0003 */
[----:B------:R-:W-:Y:S02]  /*1c00*/  IMAD.MOV.U32 R2, RZ, RZ, R8 ;  /* 0x000000ffff027224 */ /* 0x000fe400078e0008 */
[----:B------:R-:W-:-:S04]  /*1c10*/  IMAD.MOV.U32 R3, RZ, RZ, 0x0 ;  /* 0x00000000ff037424 */ /* 0x000fc800078e00ff */
[----:B------:R-:W-:Y:S05]  /*1c20*/  RET.REL.NODEC R2 `(_Z30prewittGradientXY_8u16s_kernelPKhiii9NppiPointPsiS2_iS2_iPfiii8NppiNorm14NppiBorderType) ;  /* 0xffffffe002f47950 */ /* 0x000fea0003c3ffff */
        .weak           $__internal_1_$__cuda_sm3x_div_rn_noftz_f32_slowpath
        .type           $__internal_1_$__cuda_sm3x_div_rn_noftz_f32_slowpath,@function
        .size           $__internal_1_$__cuda_sm3x_div_rn_noftz_f32_slowpath,(.L_x_129 - $__internal_1_$__cuda_sm3x_div_rn_noftz_f32_slowpath)
$__internal_1_$__cuda_sm3x_div_rn_noftz_f32_slowpath:
[--C-:B------:R-:W-:Y:S01]  /*1c30*/  SHF.R.U32.HI R6, RZ, 0x17, R3.reuse ;  /* 0x00000017ff067819 */ /* 0x100fe20000011603 */
[----:B------:R-:W-:Y:S01]  /*1c40*/  BSSY.RECONVERGENT B1, `(.L_x_14) ;  /* 0x0000064000017945 */ /* 0x000fe20003800200 */
[--C-:B------:R-:W-:Y:S01]  /*1c50*/  SHF.R.U32.HI R5, RZ, 0x17, R2.reuse ;  /* 0x00000017ff057819 */ /* 0x100fe20000011602 */
[----:B------:R-:W-:Y:S01]  /*1c60*/  IMAD.MOV.U32 R7, RZ, RZ, R2 ;  /* 0x000000ffff077224 */ /* 0x000fe200078e0002 */
[----:B------:R-:W-:Y:S01]  /*1c70*/  LOP3.LUT R6, R6, 0xff, RZ, 0xc0, !PT ;  /* 0x000000ff06067812 */ /* 0x000fe200078ec0ff */
[----:B------:R-:W-:Y:S01]  /*1c80*/  IMAD.MOV.U32 R8, RZ, RZ, R3 ;  /* 0x000000ffff087224 */ /* 0x000fe200078e0003 */
[----:B------:R-:W-:-:S03]  /*1c90*/  LOP3.LUT R12, R5, 0xff, RZ, 0xc0, !PT ;  /* 0x000000ff050c7812 */ /* 0x000fc600078ec0ff */
[----:B------:R-:W-:Y:S02]  /*1ca0*/  VIADD R10, R6, 0xffffffff ;  /* 0xffffffff060a7836 */ /* 0x000fe40000000000 */
[----:B------:R-:W-:-:S03]  /*1cb0*/  VIADD R9, R12, 0xffffffff ;  /* 0xffffffff0c097836 */ /* 0x000fc60000000000 */
[----:B------:R-:W-:-:S04]  /*1cc0*/  ISETP.GT.U32.AND P0, PT, R10, 0xfd, PT ;  /* 0x000000fd0a00780c */ /* 0x000fc80003f04070 */
[----:B------:R-:W-:-:S13]  /*1cd0*/  ISETP.GT.U32.OR P0, PT, R9, 0xfd, P0 ;  /* 0x000000fd0900780c */ /* 0x000fda0000704470 */
[----:B------:R-:W-:Y:S01]  /*1ce0*/  @!P0 IMAD.MOV.U32 R5, RZ, RZ, RZ ;  /* 0x000000ffff058224 */ /* 0x000fe200078e00ff */
[----:B------:R-:W-:Y:S06]  /*1cf0*/  @!P0 BRA `(.L_x_15) ;  /* 0x00000000005c8947 */ /* 0x000fec0003800000 */
[----:B------:R-:W-:Y:S02]  /*1d00*/  FSETP.GTU.FTZ.AND P1, PT, |R3|, +INF , PT ;  /* 0x7f8000000300780b */ /* 0x000fe40003f3c200 */
[----:B------:R-:W-:-:S04]  /*1d10*/  FSETP.GTU.FTZ.AND P0, PT, |R2|, +INF , PT ;  /* 0x7f8000000200780b */ /* 0x000fc80003f1c200 */
[----:B------:R-:W-:-:S13]  /*1d20*/  PLOP3.LUT P0, PT, P0, P1, PT, 0xf8, 0x8f ;  /* 0x00000000008f781c */ /* 0x000fda0000703f70 */
[----:B------:R-:W-:Y:S05]  /*1d30*/  @P0 BRA `(.L_x_16) ;  /* 0x00000004004c0947 */ /* 0x000fea0003800000 */
[----:B------:R-:W-:-:S13]  /*1d40*/  LOP3.LUT P0, RZ, R8, 0x7fffffff, R7, 0xc8, !PT ;  /* 0x7fffffff08ff7812 */ /* 0x000fda000780c807 */
[----:B------:R-:W-:Y:S05]  /*1d50*/  @!P0 BRA `(.L_x_17) ;  /* 0x00000004003c8947 */ /* 0x000fea0003800000 */
[C---:B------:R-:W-:Y:S02]  /*1d60*/  FSETP.NEU.FTZ.AND P0, PT, |R2|.reuse, +INF , PT ;  /* 0x7f8000000200780b */ /* 0x040fe40003f1d200 */
[----:B------:R-:W-:Y:S02]  /*1d70*/  FSETP.NEU.FTZ.AND P3, PT, |R3|, +INF , PT ;  /* 0x7f8000000300780b */ /* 0x000fe40003f7d200 */
[----:B------:R-:W-:-:S11]  /*1d80*/  FSETP.NEU.FTZ.AND P1, PT, |R2|, +INF , PT ;  /* 0x7f8000000200780b */ /* 0x000fd60003f3d200 */
[----:B------:R-:W-:Y:S05]  /*1d90*/  @!P3 BRA !P0, `(.L_x_17) ;  /* 0x00000004002cb947 */ /* 0x000fea0004000000 */
[----:B------:R-:W-:-:S04]  /*1da0*/  LOP3.LUT P0, RZ, R7, 0x7fffffff, RZ, 0xc0, !PT ;  /* 0x7fffffff07ff7812 */ /* 0x000fc8000780c0ff */
[----:B------:R-:W-:-:S13]  /*1db0*/  PLOP3.LUT P0, PT, P3, P0, PT, 0x2f, 0xf2 ;  /* 0x0000000000f2781c */ /* 0x000fda0001f00577 */
[----:B------:R-:W-:Y:S05]  /*1dc0*/  @P0 BRA `(.L_x_18) ;  /* 0x0000000400180947 */ /* 0x000fea0003800000 */
[----:B------:R-:W-:-:S04]  /*1dd0*/  LOP3.LUT P0, RZ, R8, 0x7fffffff, RZ, 0xc0, !PT ;  /* 0x7fffffff08ff7812 */ /* 0x000fc8000780c0ff */
[----:B------:R-:W-:-:S13]  /*1de0*/  PLOP3.LUT P0, PT, P1, P0, PT, 0x2f, 0xf2 ;  /* 0x0000000000f2781c */ /* 0x000fda0000f00577 */
[----:B------:R-:W-:Y:S05]  /*1df0*/  @P0 BRA `(.L_x_19) ;  /* 0x0000000400000947 */ /* 0x000fea0003800000 */
[----:B------:R-:W-:Y:S02]  /*1e00*/  ISETP.GE.AND P0, PT, R9, RZ, PT ;  /* 0x000000ff0900720c */ /* 0x000fe40003f06270 */
[----:B------:R-:W-:-:S11]  /*1e10*/  ISETP.GE.AND P1, PT, R10, RZ, PT ;  /* 0x000000ff0a00720c */ /* 0x000fd60003f26270 */
[----:B------:R-:W-:Y:S02]  /*1e20*/  @P0 IMAD.MOV.U32 R5, RZ, RZ, RZ ;  /* 0x000000ffff050224 */ /* 0x000fe400078e00ff */
[----:B------:R-:W-:Y:S01]  /*1e30*/  @!P0 FFMA R7, R2, 1.84467440737095516160e+19, RZ ;  /* 0x5f80000002078823 */ /* 0x000fe200000000ff */
[----:B------:R-:W-:Y:S02]  /*1e40*/  @!P0 IMAD.MOV.U32 R5, RZ, RZ, -0x40 ;  /* 0xffffffc0ff058424 */ /* 0x000fe400078e00ff */
[----:B------:R-:W-:Y:S02]  /*1e50*/  @!P1 FFMA R8, R3, 1.84467440737095516160e+19, RZ ;  /* 0x5f80000003089823 */ /* 0x000fe400000000ff */
[----:B------:R-:W-:-:S07]  /*1e60*/  @!P1 VIADD R5, R5, 0x40 ;  /* 0x0000004005059836 */ /* 0x000fce0000000000 */
.L_x_15:
[----:B------:R-:W-:Y:S01]  /*1e70*/  LEA R9, R6, 0xc0800000, 0x17 ;  /* 0xc080000006097811 */ /* 0x000fe200078eb8ff */
[----:B------:R-:W-:Y:S04]  /*1e80*/  BSSY.RECONVERGENT B2, `(.L_x_20) ;  /* 0x0000036000027945 */ /* 0x000fe80003800200 */
[----:B------:R-:W-:Y:S02]  /*1e90*/  IMAD.IADD R9, R8, 0x1, -R9 ;  /* 0x0000000108097824 */ /* 0x000fe400078e0a09 */
[----:B------:R-:W-:Y:S02]  /*1ea0*/  VIADD R8, R12, 0xffffff81 ;  /* 0xffffff810c087836 */ /* 0x000fe40000000000 */
[----:B------:R-:W0:Y:S01]  /*1eb0*/  MUFU.RCP R10, R9 ;  /* 0x00000009000a7308 */ /* 0x000e220000001000 */
[----:B------:R-:W-:Y:S01]  /*1ec0*/  FADD.FTZ R11, -R9, -RZ ;  /* 0x800000ff090b7221 */ /* 0x000fe20000010100 */
[C---:B------:R-:W-:Y:S01]  /*1ed0*/  IMAD R2, R8.reuse, -0x800000, R7 ;  /* 0xff80000008027824 */ /* 0x040fe200078e0207 */
[----:B------:R-:W-:-:S05]  /*1ee0*/  IADD3 R8, PT, PT, R8, 0x7f, -R6 ;  /* 0x0000007f08087810 */ /* 0x000fca0007ffe806 */
[----:B------:R-:W-:Y:S02]  /*1ef0*/  IMAD.IADD R5, R8, 0x1, R5 ;  /* 0x0000000108057824 */ /* 0x000fe400078e0205 */
[----:B0-----:R-:W-:-:S04]  /*1f00*/  FFMA R13, R10, R11, 1 ;  /* 0x3f8000000a0d7423 */ /* 0x001fc8000000000b */
[----:B------:R-:W-:-:S04]  /*1f10*/  FFMA R12, R10, R13, R10 ;  /* 0x0000000d0a0c7223 */ /* 0x000fc8000000000a */
[----:B------:R-:W-:-:S04]  /*1f20*/  FFMA R7, R2, R12, RZ ;  /* 0x0000000c02077223 */ /* 0x000fc800000000ff */
[----:B------:R-:W-:-:S04]  /*1f30*/  FFMA R10, R11, R7, R2 ;  /* 0x000000070b0a7223 */ /* 0x000fc80000000002 */
[----:B------:R-:W-:-:S04]  /*1f40*/  FFMA R13, R12, R10, R7 ;  /* 0x0000000a0c0d7223 */ /* 0x000fc80000000007 */
[----:B------:R-:W-:-:S04]  /*1f50*/  FFMA R10, R11, R13, R2 ;  /* 0x0000000d0b0a7223 */ /* 0x000fc80000000002 */
[----:B------:R-:W-:-:S05]  /*1f60*/  FFMA R2, R12, R10, R13 ;  /* 0x0000000a0c027223 */ /* 0x000fca000000000d */
[----:B------:R-:W-:-:S04]  /*1f70*/  SHF.R.U32.HI R6, RZ, 0x17, R2 ;  /* 0x00000017ff067819 */ /* 0x000fc80000011602 */
[----:B------:R-:W-:-:S05]  /*1f80*/  LOP3.LUT R6, R6, 0xff, RZ, 0xc0, !PT ;  /* 0x000000ff06067812 */ /* 0x000fca00078ec0ff */
[----:B------:R-:W-:-:S04]  /*1f90*/  IMAD.IADD R9, R6, 0x1, R5 ;  /* 0x0000000106097824 */ /* 0x000fc800078e0205 */
[----:B------:R-:W-:-:S05]  /*1fa0*/  VIADD R6, R9, 0xffffffff ;  /* 0xffffffff09067836 */ /* 0x000fca0000000000 */
[----:B------:R-:W-:-:S13]  /*1fb0*/  ISETP.GE.U32.AND P0, PT, R6, 0xfe, PT ;  /* 0x000000fe0600780c */ /* 0x000fda0003f06070 */
[----:B------:R-:W-:Y:S05]  /*1fc0*/  @!P0 BRA `(.L_x_21) ;  /* 0x0000000000808947 */ /* 0x000fea0003800000 */
[----:B------:R-:W-:-:S13]  /*1fd0*/  ISETP.GT.AND P0, PT, R9, 0xfe, PT ;  /* 0x000000fe0900780c */ /* 0x000fda0003f04270 */
[----:B------:R-:W-:Y:S05]  /*1fe0*/  @P0 BRA `(.L_x_22) ;  /* 0x00000000006c0947 */ /* 0x000fea0003800000 */
[----:B------:R-:W-:-:S13]  /*1ff0*/  ISETP.GE.AND P0, PT, R9, 0x1, PT ;  /* 0x000000010900780c */ /* 0x000fda0003f06270 */
[----:B------:R-:W-:Y:S05]  /*2000*/  @P0 BRA `(.L_x_23) ;  /* 0x0000000000740947 */ /* 0x000fea0003800000 */
[----:B------:R-:W-:Y:S02]  /*2010*/  ISETP.GE.AND P0, PT, R9, -0x18, PT ;  /* 0xffffffe80900780c */ /* 0x000fe40003f06270 */
[----:B------:R-:W-:-:S11]  /*2020*/  LOP3.LUT R2, R2, 0x80000000, RZ, 0xc0, !PT ;  /* 0x8000000002027812 */ /* 0x000fd600078ec0ff */
[----:B------:R-:W-:Y:S05]  /*2030*/  @!P0 BRA `(.L_x_23) ;  /* 0x0000000000688947 */ /* 0x000fea0003800000 */
[CCC-:B------:R-:W-:Y:S01]  /*2040*/  FFMA.RZ R5, R12.reuse, R10.reuse, R13.reuse ;  /* 0x0000000a0c057223 */ /* 0x1c0fe2000000c00d */
[C---:B------:R-:W-:Y:S02]  /*2050*/  VIADD R8, R9.reuse, 0x20 ;  /* 0x0000002009087836 */ /* 0x040fe40000000000 */
[CCC-:B------:R-:W-:Y:S01]  /*2060*/  FFMA.RM R6, R12.reuse, R10.reuse, R13.reuse ;  /* 0x0000000a0c067223 */ /* 0x1c0fe2000000400d */
[----:B------:R-:W-:Y:S02]  /*2070*/  ISETP.NE.AND P3, PT, R9, RZ, PT ;  /* 0x000000ff0900720c */ /* 0x000fe40003f65270 */
[----:B------:R-:W-:Y:S01]  /*2080*/  LOP3.LUT R7, R5, 0x7fffff, RZ, 0xc0, !PT ;  /* 0x007fffff05077812 */ /* 0x000fe200078ec0ff */
[----:B------:R-:W-:Y:S01]  /*2090*/  FFMA.RP R5, R12, R10, R13 ;  /* 0x0000000a0c057223 */ /* 0x000fe2000000800d */
[----:B------:R-:W-:Y:S01]  /*20a0*/  ISETP.NE.AND P1, PT, R9, RZ, PT ;  /* 0x000000ff0900720c */ /* 0x000fe20003f25270 */
[----:B------:R-:W-:Y:S01]  /*20b0*/  IMAD.MOV R9, RZ, RZ, -R9 ;  /* 0x000000ffff097224 */ /* 0x000fe200078e0a09 */
[----:B------:R-:W-:-:S02]  /*20c0*/  LOP3.LUT R7, R7, 0x800000, RZ, 0xfc, !PT ;  /* 0x0080000007077812 */ /* 0x000fc400078efcff */
[----:B------:R-:W-:Y:S02]  /*20d0*/  FSETP.NEU.FTZ.AND P0, PT, R5, R6, PT ;  /* 0x000000060500720b */ /* 0x000fe40003f1d000 */
[----:B------:R-:W-:Y:S02]  /*20e0*/  SHF.L.U32 R8, R7, R8, RZ ;  /* 0x0000000807087219 */ /* 0x000fe400000006ff */
[----:B------:R-:W-:Y:S02]  /*20f0*/  SEL R6, R9, RZ, P3 ;  /* 0x000000ff09067207 */ /* 0x000fe40001800000 */
[----:B------:R-:W-:Y:S02]  /*2100*/  ISETP.NE.AND P1, PT, R8, RZ, P1 ;  /* 0x000000ff0800720c */ /* 0x000fe40000f25270 */
[----:B------:R-:W-:Y:S02]  /*2110*/  SHF.R.U32.HI R6, RZ, R6, R7 ;  /* 0x00000006ff067219 */ /* 0x000fe40000011607 */
[----:B------:R-:W-:-:S02]  /*2120*/  PLOP3.LUT P0, PT, P0, P1, PT, 0xf8, 0x8f ;  /* 0x00000000008f781c */ /* 0x000fc40000703f70 */
[----:B------:R-:W-:Y:S02]  /*2130*/  SHF.R.U32.HI R8, RZ, 0x1, R6 ;  /* 0x00000001ff087819 */ /* 0x000fe40000011606 */
[----:B------:R-:W-:-:S04]  /*2140*/  SEL R5, RZ, 0x1, !P0 ;  /* 0x00000001ff057807 */ /* 0x000fc80004000000 */
[----:B------:R-:W-:-:S04]  /*2150*/  LOP3.LUT R5, R5, 0x1, R8, 0xf8, !PT ;  /* 0x0000000105057812 */ /* 0x000fc800078ef808 */
[----:B------:R-:W-:-:S05]  /*2160*/  LOP3.LUT R5, R5, R6, RZ, 0xc0, !PT ;  /* 0x0000000605057212 */ /* 0x000fca00078ec0ff */
[----:B------:R-:W-:-:S05]  /*2170*/  IMAD.IADD R5, R8, 0x1, R5 ;  /* 0x0000000108057824 */ /* 0x000fca00078e0205 */
[----:B------:R-:W-:Y:S01]  /*2180*/  LOP3.LUT R2, R5, R2, RZ, 0xfc, !PT ;  /* 0x0000000205027212 */ /* 0x000fe200078efcff */
[----:B------:R-:W-:Y:S06]  /*2190*/  BRA `(.L_x_23) ;  /* 0x0000000000107947 */ /* 0x000fec0003800000 */
.L_x_22:
[----:B------:R-:W-:-:S04]  /*21a0*/  LOP3.LUT R2, R2, 0x80000000, RZ, 0xc0, !PT ;  /* 0x8000000002027812 */ /* 0x000fc800078ec0ff */
[----:B------:R-:W-:Y:S01]  /*21b0*/  LOP3.LUT R2, R2, 0x7f800000, RZ, 0xfc, !PT ;  /* 0x7f80000002027812 */ /* 0x000fe200078efcff */
[----:B------:R-:W-:Y:S06]  /*21c0*/  BRA `(.L_x_23) ;  /* 0x0000000000047947 */ /* 0x000fec0003800000 */
.L_x_21:
[----:B------:R-:W-:-:S07]  /*21d0*/  IMAD R2, R5, 0x800000, R2 ;  /* 0x0080000005027824 */ /* 0x000fce00078e0202 */
.L_x_23:
[----:B------:R-:W-:Y:S05]  /*21e0*/  BSYNC.RECONVERGENT B2 ;  /* 0x0000000000027941 */ /* 0x000fea0003800200 */
.L_x_20:
[----:B------:R-:W-:Y:S05]  /*21f0*/  BRA `(.L_x_24) ;  /* 0x0000000000207947 */ /* 0x000fea0003800000 */
.L_x_19:
[----:B------:R-:W-:-:S04]  /*2200*/  LOP3.LUT R2, R8, 0x80000000, R7, 0x48, !PT ;  /* 0x8000000008027812 */ /* 0x000fc800078e4807 */
[----:B------:R-:W-:Y:S01]  /*2210*/  LOP3.LUT R2, R2, 0x7f800000, RZ, 0xfc, !PT ;  /* 0x7f80000002027812 */ /* 0x000fe200078efcff */
[----:B------:R-:W-:Y:S06]  /*2220*/  BRA `(.L_x_24) ;  /* 0x0000000000147947 */ /* 0x000fec0003800000 */
.L_x_18:
[----:B------:R-:W-:Y:S01]  /*2230*/  LOP3.LUT R2, R8, 0x80000000, R7, 0x48, !PT ;  /* 0x8000000008027812 */ /* 0x000fe200078e4807 */
[----:B------:R-:W-:Y:S06]  /*2240*/  BRA `(.L_x_24) ;  /* 0x00000000000c7947 */ /* 0x000fec0003800000 */
.L_x_17:
[----:B------:R-:W0:Y:S01]  /*2250*/  MUFU.RSQ R2, -QNAN ;  /* 0xffc0000000027908 */ /* 0x000e220000001400 */
[----:B------:R-:W-:Y:S05]  /*2260*/  BRA `(.L_x_24) ;  /* 0x0000000000047947 */ /* 0x000fea0003800000 */
.L_x_16:
[----:B------:R-:W-:-:S07]  /*2270*/  FADD.FTZ R2, R2, R3 ;  /* 0x0000000302027221 */ /* 0x000fce0000010000 */
.L_x_24:
[----:B------:R-:W-:Y:S05]  /*2280*/  BSYNC.RECONVERGENT B1 ;  /* 0x0000000000017941 */ /* 0x000fea0003800200 */
.L_x_14:
[----:B------:R-:W-:-:S04]  /*2290*/  IMAD.MOV.U32 R5, RZ, RZ, 0x0 ;  /* 0x00000000ff057424 */ /* 0x000fc800078e00ff */
[----:B0-----:R-:W-:Y:S05]  /*22a0*/  RET.REL.NODEC R4 `(_Z30prewittGradientXY_8u16s_kernelPKhiii9NppiPointPsiS2_iS2_iPfiii8NppiNorm14NppiBorderType) ;  /* 0xffffffdc04547950 */ /* 0x001fea0003c3ffff */
.L_x_25:
[----:B------:R-:W-:-:S00]  /*22b0*/  BRA `(.L_x_25) ;  /* 0xfffffffc00fc7947 */ /* 0x000fc0000383ffff */
[----:B------:R-:W-:-:S00]  /*22c0*/  NOP ;  /* 0x0000000000007918 */ /* 0x000fc00000000000 */
        /* <DEDUP_REMOVED lines=11> */
.L_x_129:


//--------------------- .text._Z46nppiGradientVectorPrewittBorder_16s_C1R_kernelPKsi8NppiSize9NppiPointPsiS3_iS1_12NppiMaskSize14NppiBorderType --------------------------
	.section	.text._Z46nppiGradientVectorPrewittBorder_16s_C1R_kernelPKsi8NppiSize9NppiPointPsiS3_iS1_12NppiMaskSize14NppiBorderType,"ax",@progbits
	.align	128
        .global         _Z46nppiGradientVectorPrewittBorder_16s_C1R_kernelPKsi8NppiSize9NppiPointPsiS3_iS1_12NppiMaskSize14NppiBorderType
        .type           _Z46nppiGradientVectorPrewittBorder_16s_C1R_kernelPKsi8NppiSize9NppiPointPsiS3_iS1_12NppiMaskSize14NppiBorderType,@function
        .size           _Z46nppiGradientVectorPrewittBorder_16s_C1R_kernelPKsi8NppiSize9NppiPointPsiS3_iS1_12NppiMaskSize14NppiBorderType,(.L_x_132 - _Z46nppiGradientVectorPrewittBorder_16s_C1R_kernelPKsi8NppiSize9NppiPointPsiS3_iS1_12NppiMaskSize14NppiBorderType)
        .other          _Z46nppiGradientVectorPrewittBorder_16s_C1R_kernelPKsi8NppiSize9NppiPointPsiS3_iS1_12NppiMaskSize14NppiBorderType,@"STO_CUDA_ENTRY STV_DEFAULT"
_Z46nppiGradientVectorPrewittBorder_16s_C1R_kernelPKsi8NppiSize9NppiPointPsiS3_iS1_12NppiMaskSize14NppiBorderType:
.text._Z46nppiGradientVectorPrewittBorder_16s_C1R_kernelPKsi8NppiSize9NppiPointPsiS3_iS1_12NppiMaskSize14NppiBorderType:
        /* <DEDUP_REMOVED lines=14> */
[----:B------:R-:W0:Y:S01]  /*00e0*/  LDC R0, c[0x0][0x3c8] ;  /* 0x0000f200ff007b82 */ /* 0x000e220000000800 */
[----:B------:R-:W1:Y:S01]  /*00f0*/  LDCU UR6, c[0x0][0x3a8] ;  /* 0x00007500ff0677ac */ /* 0x000e620008000800 */
[----:B------:R-:W2:Y:S01]  /*0100*/  LDCU UR7, c[0x0][0x3b8] ;  /* 0x00007700ff0777ac */ /* 0x000ea20008000800 */
[----:B------:R-:W3:Y:S01]  /*0110*/  LDCU.64 UR8, c[0x0][0x3a0] ;  /* 0x00007400ff0877ac */ /* 0x000ee20008000a00 */
[----:B------:R-:W4:Y:S01]  /*0120*/  LDCU.64 UR10, c[0x0][0x3b0] ;  /* 0x00007600ff0a77ac */ /* 0x000f220008000a00 */
[----:B------:R-:W5:Y:S01]  /*0130*/  LDCU UR13, c[0x0][0x398] ;  /* 0x00007300ff0d77ac */ /* 0x000f620008000800 */
[C---:B-1----:R-:W-:Y:S01]  /*0140*/  IMAD R2, R11.reuse, UR6, RZ ;  /* 0x000000060b027c24 */ /* 0x042fe2000f8e02ff */
[----:B------:R-:W1:Y:S01]  /*0150*/  LDCU UR12, c[0x0][0x394] ;  /* 0x00007280ff0c77ac */ /* 0x000e620008000800 */
[----:B--2---:R-:W-:Y:S01]  /*0160*/  IMAD R3, R11, UR7, RZ ;  /* 0x000000070b037c24 */ /* 0x004fe2000f8e02ff */
[----:B0-----:R-:W-:Y:S01]  /*0170*/  ISETP.GT.AND P0, PT, R0, 0x2, PT ;  /* 0x000000020000780c */ /* 0x001fe20003f04270 */
[----:B------:R-:W0:Y:S01]  /*0180*/  LDCU.64 UR4, c[0x0][0x358] ;  /* 0x00006b00ff0477ac */ /* 0x000e220008000a00 */
[----:B---3--:R-:W-:-:S02]  /*0190*/  IADD3 R4, P1, PT, R2, UR8, RZ ;  /* 0x0000000802047c10 */ /* 0x008fc4000ff3e0ff */
[C---:B----4-:R-:W-:Y:S02]  /*01a0*/  IADD3 R6, P2, PT, R3.reuse, UR10, RZ ;  /* 0x0000000a03067c10 */ /* 0x050fe4000ff5e0ff */
[----:B------:R-:W-:Y:S02]  /*01b0*/  LEA.HI.X.SX32 R5, R2, UR9, 0x1, P1 ;  /* 0x0000000902057c11 */ /* 0x000fe400088f0eff */
[----:B------:R-:W-:Y:S01]  /*01c0*/  LEA.HI.X.SX32 R7, R3, UR11, 0x1, P2 ;  /* 0x0000000b03077c11 */ /* 0x000fe200090f0eff */
[----:B-----5:R-:W-:Y:S02]  /*01d0*/  VIADD R11, R11, UR13 ;  /* 0x0000000d0b0b7c36 */ /* 0x020fe40008000000 */
[----:B-1----:R-:W-:Y:S02]  /*01e0*/  VIADD R8, R9, UR12 ;  /* 0x0000000c09087c36 */ /* 0x002fe40008000000 */
[----:B------:R-:W-:Y:S05]  /*01f0*/  @P0 BRA `(.L_x_26) ;  /* 0x0000000c00000947 */ /* 0x000fea0003800000 */
[----:B------:R-:W-:-:S04]  /*0200*/  IADD3 R0, PT, PT, R0, -0x1, RZ ;  /* 0xffffffff00007810 */ /* 0x000fc80007ffe0ff */
[----:B------:R-:W-:-:S05]  /*0210*/  VIMNMX.U32 R0, PT, PT, R0, 0x2, PT ;  /* 0x0000000200007848 */ /* 0x000fca0003fe0000 */
[----:B------:R-:W-:-:S04]  /*0220*/  IMAD.SHL.U32 R0, R0, 0x4, RZ ;  /* 0x0000000400007824 */ /* 0x000fc800078e00ff */
[----:B------:R-:W1:Y:S02]  /*0230*/  LDC R2, c[0x2][R0] ;  /* 0x0080000000027b82 */ /* 0x000e640000000800 */
[----:B-1----:R-:W-:-:S04]  /*0240*/  SHF.R.S32.HI R3, RZ, 0x1f, R2 ;  /* 0x0000001fff037819 */ /* 0x002fc80000011402 */
.L_x_104:
[----:B0-----:R-:W-:Y:S05]  /*0250*/  BRX R2 -0x260                                                                                                                             (*"BRANCH_TARGETS .L_x_105,.L_x_106,.L_x_107"*) ;  /* 0xfffffffc02687949 */ /* 0x001fea000383ffff */
.L_x_106:
        /* <DEDUP_REMOVED lines=10> */
[----:B------:R-:W-:Y:S02]  /*0300*/  VIMNMX.RELU R15, PT, PT, R11, R0, PT ;  /* 0x000000000b0f7248 */ /* 0x000fe40003fe1100 */
[----:B---3--:R-:W-:Y:S01]  /*0310*/  IADD3 R23, PT, PT, R19, -0x1, RZ ;  /* 0xffffffff13177810 */ /* 0x008fe20007ffe0ff */
[-C--:B------:R-:W-:Y:S01]  /*0320*/  IMAD R13, R13, R18.reuse, RZ ;  /* 0x000000120d0d7224 */ /* 0x080fe200078e02ff */
[----:B------:R-:W-:Y:S01]  /*0330*/  VIADDMNMX.RELU R11, R11, 0x1, R0, PT ;  /* 0x000000010b0b7846 */ /* 0x000fe20003801100 */
[-C--:B------:R-:W-:Y:S01]  /*0340*/  IMAD R15, R15, R18.reuse, RZ ;  /* 0x000000120f0f7224 */ /* 0x080fe200078e02ff */
[C---:B------:R-:W-:Y:S02]  /*0350*/  VIADDMNMX.RELU R19, R8.reuse, 0xffffffff, R23, PT ;  /* 0xffffffff08137846 */ /* 0x040fe40003801117 */
[----:B------:R-:W-:Y:S01]  /*0360*/  VIMNMX.RELU R21, PT, PT, R8, R23, PT ;  /* 0x0000001708157248 */ /* 0x000fe20003fe1100 */
[----:B------:R-:W-:Y:S01]  /*0370*/  IMAD R18, R11, R18, RZ ;  /* 0x000000120b127224 */ /* 0x000fe200078e02ff */
[----:B-1----:R-:W-:-:S02]  /*0380*/  IADD3 R12, P0, PT, R13, R2, RZ ;  /* 0x000000020d0c7210 */ /* 0x002fc40007f1e0ff */
[----:B------:R-:W-:Y:S02]  /*0390*/  VIADDMNMX.RELU R23, R8, 0x1, R23, PT ;  /* 0x0000000108177846 */ /* 0x000fe40003801117 */
[----:B------:R-:W-:Y:S02]  /*03a0*/  LEA.HI.X.SX32 R13, R13, R3, 0x1, P0 ;  /* 0x000000030d0d7211 */ /* 0x000fe400000f0eff */
[----:B------:R-:W-:Y:S01]  /*03b0*/  IADD3 R10, P0, PT, R15, R2, RZ ;  /* 0x000000020f0a7210 */ /* 0x000fe20007f1e0ff */
[----:B------:R-:W-:-:S03]  /*03c0*/  IMAD.WIDE.U32 R24, R19, 0x2, R12 ;  /* 0x0000000213187825 */ /* 0x000fc600078e000c */
[-C--:B------:R-:W-:Y:S01]  /*03d0*/  LEA.HI.X.SX32 R11, R15, R3.reuse, 0x1, P0 ;  /* 0x000000030f0b7211 */ /* 0x080fe200000f0eff */
[--C-:B------:R-:W-:Y:S01]  /*03e0*/  IMAD.WIDE.U32 R26, R21, 0x2, R12.reuse ;  /* 0x00000002151a7825 */ /* 0x100fe200078e000c */
[----:B------:R0:W3:Y:S03]  /*03f0*/  LDG.E.U16 R0, desc[UR4][R24.64] ;  /* 0x0000000418007981 */ /* 0x0000e6000c1e1500 */
[----:B------:R-:W-:Y:S01]  /*0400*/  IMAD.WIDE.U32 R12, R23, 0x2, R12 ;  /* 0x00000002170c7825 */ /* 0x000fe200078e000c */
[----:B------:R-:W2:Y:S01]  /*0410*/  LDG.E.U16 R8, desc[UR4][R26.64] ;  /* 0x000000041a087981 */ /* 0x000ea2000c1e1500 */
[C---:B------:R-:W-:Y:S02]  /*0420*/  IADD3 R2, P0, PT, R18.reuse, R2, RZ ;  /* 0x0000000212027210 */ /* 0x040fe40007f1e0ff */
[--C-:B------:R-:W-:Y:S02]  /*0430*/  IMAD.WIDE.U32 R14, R19, 0x2, R10.reuse ;  /* 0x00000002130e7825 */ /* 0x100fe400078e000a */
[----:B------:R-:W4:Y:S01]  /*0440*/  LDG.E.U16 R12, desc[UR4][R12.64] ;  /* 0x000000040c0c7981 */ /* 0x000f22000c1e1500 */
[----:B------:R-:W-:Y:S01]  /*0450*/  LEA.HI.X.SX32 R3, R18, R3, 0x1, P0 ;  /* 0x0000000312037211 */ /* 0x000fe200000f0eff */
[----:B------:R-:W-:-:S02]  /*0460*/  IMAD.WIDE.U32 R16, R21, 0x2, R10 ;  /* 0x0000000215107825 */ /* 0x000fc400078e000a */
[----:B------:R-:W5:Y:S02]  /*0470*/  LDG.E.U16 R14, desc[UR4][R14.64] ;  /* 0x000000040e0e7981 */ /* 0x000f64000c1e1500 */
[----:B------:R-:W-:Y:S02]  /*0480*/  IMAD.WIDE.U32 R10, R23, 0x2, R10 ;  /* 0x00000002170a7825 */ /* 0x000fe400078e000a */
[----:B------:R-:W5:Y:S02]  /*0490*/  LDG.E.U16 R16, desc[UR4][R16.64] ;  /* 0x0000000410107981 */ /* 0x000f64000c1e1500 */
[--C-:B0-----:R-:W-:Y:S02]  /*04a0*/  IMAD.WIDE.U32 R24, R19, 0x2, R2.reuse ;  /* 0x0000000213187825 */ /* 0x101fe400078e0002 */
[----:B------:R-:W5:Y:S02]  /*04b0*/  LDG.E.U16 R10, desc[UR4][R10.64] ;  /* 0x000000040a0a7981 */ /* 0x000f64000c1e1500 */
[----:B------:R-:W-:-:S02]  /*04c0*/  IMAD.WIDE.U32 R20, R21, 0x2, R2 ;  /* 0x0000000215147825 */ /* 0x000fc400078e0002 */
[----:B------:R-:W5:Y:S02]  /*04d0*/  LDG.E.U16 R19, desc[UR4][R24.64] ;  /* 0x0000000418137981 */ /* 0x000f64000c1e1500 */
[----:B------:R-:W-:Y:S02]  /*04e0*/  IMAD.WIDE.U32 R2, R23, 0x2, R2 ;  /* 0x0000000217027825 */ /* 0x000fe400078e0002 */
[----:B------:R-:W5:Y:S04]  /*04f0*/  LDG.E.U16 R18, desc[UR4][R20.64] ;  /* 0x0000000414127981 */ /* 0x000f68000c1e1500 */
[----:B------:R0:W5:Y:S01]  /*0500*/  LDG.E.U16 R2, desc[UR4][R2.64] ;  /* 0x0000000402027981 */ /* 0x000162000c1e1500 */
[----:B---3--:R-:W0:Y:S08]  /*0510*/  I2F.S16 R0, R0 ;  /* 0x0000000000007306 */ /* 0x008e300000101400 */
[----:B--2---:R-:W1:Y:S08]  /*0520*/  I2F.S16 R8, R8 ;  /* 0x0000000800087306 */ /* 0x004e700000101400 */
[----:B----4-:R-:W2:Y:S01]  /*0530*/  I2F.S16 R12, R12 ;  /* 0x0000000c000c7306 */ /* 0x010ea20000101400 */
[C---:B0-----:R-:W-:Y:S01]  /*0540*/  FFMA R3, R0.reuse, UR8, RZ ;  /* 0x0000000800037c23 */ /* 0x041fe200080000ff */
[----:B------:R-:W-:-:S06]  /*0550*/  FFMA R11, R0, UR21, RZ ;  /* 0x00000015000b7c23 */ /* 0x000fcc00080000ff */
[----:B-----5:R-:W0:Y:S01]  /*0560*/  I2F.S16 R14, R14 ;  /* 0x0000000e000e7306 */ /* 0x020e220000101400 */
[C---:B-1----:R-:W-:Y:S01]  /*0570*/  FFMA R3, R8.reuse, UR9, R3 ;  /* 0x0000000908037c23 */ /* 0x042fe20008000003 */
[----:B------:R-:W-:-:S06]  /*0580*/  FFMA R11, R8, UR22, R11 ;  /* 0x00000016080b7c23 */ /* 0x000fcc000800000b */
[----:B------:R-:W1:Y:S01]  /*0590*/  I2F.S16 R16, R16 ;  /* 0x0000001000107306 */ /* 0x000e620000101400 */
[C---:B--2---:R-:W-:Y:S01]  /*05a0*/  FFMA R3, R12.reuse, UR10, R3 ;  /* 0x0000000a0c037c23 */ /* 0x044fe20008000003 */
[----:B------:R-:W-:-:S06]  /*05b0*/  FFMA R11, R12, UR23, R11 ;  /* 0x000000170c0b7c23 */ /* 0x000fcc000800000b */
[----:B------:R-:W2:Y:S01]  /*05c0*/  I2F.S16 R10, R10 ;  /* 0x0000000a000a7306 */ /* 0x000ea20000101400 */
[C---:B0-----:R-:W-:Y:S01]  /*05d0*/  FFMA R3, R14.reuse, UR11, R3 ;  /* 0x0000000b0e037c23 */ /* 0x041fe20008000003 */
[----:B------:R-:W-:-:S06]  /*05e0*/  FFMA R11, R14, UR12, R11 ;  /* 0x0000000c0e0b7c23 */ /* 0x000fcc000800000b */
[----:B------:R-:W0:Y:S01]  /*05f0*/  I2F.S16 R0, R19 ;  /* 0x0000001300007306 */ /* 0x000e220000101400 */
[C---:B-1----:R-:W-:Y:S01]  /*0600*/  FFMA R3, R16.reuse, UR16, R3 ;  /* 0x0000001010037c23 */ /* 0x042fe20008000003 */
[----:B------:R-:W-:-:S06]  /*0610*/  FFMA R11, R16, UR13, R11 ;  /* 0x0000000d100b7c23 */ /* 0x000fcc000800000b */
[----:B------:R-:W1:Y:S01]  /*0620*/  I2F.S16 R18, R18 ;  /* 0x0000001200127306 */ /* 0x000e620000101400 */
[C---:B--2---:R-:W-:Y:S01]  /*0630*/  FFMA R3, R10.reuse, UR17, R3 ;  /* 0x000000110a037c23 */ /* 0x044fe20008000003 */
[----:B------:R-:W-:-:S06]  /*0640*/  FFMA R11, R10, UR14, R11 ;  /* 0x0000000e0a0b7c23 */ /* 0x000fcc000800000b */
[----:B------:R-:W2:Y:S01]  /*0650*/  I2F.S16 R2, R2 ;  /* 0x0000000200027306 */ /* 0x000ea20000101400 */
[C---:B0-----:R-:W-:Y:S01]  /*0660*/  FFMA R3, R0.reuse, UR18, R3 ;  /* 0x0000001200037c23 */ /* 0x041fe20008000003 */
[----:B------:R-:W-:-:S03]  /*0670*/  FFMA R11, R0, UR15, R11 ;  /* 0x0000000f000b7c23 */ /* 0x000fc6000800000b */
[C---:B-1----:R-:W-:Y:S01]  /*0680*/  FFMA R3, R18.reuse, UR19, R3 ;  /* 0x0000001312037c23 */ /* 0x042fe20008000003 */
[----:B------:R-:W-:-:S03]  /*0690*/  FFMA R10, R18, UR6, R11 ;  /* 0x00000006120a7c23 */ /* 0x000fc6000800000b */
[C---:B--2---:R-:W-:Y:S01]  /*06a0*/  FFMA R11, R2.reuse, UR20, R3 ;  /* 0x00000014020b7c23 */ /* 0x044fe20008000003 */
[----:B------:R-:W-:Y:S01]  /*06b0*/  FFMA R10, R2, UR7, R10 ;  /* 0x00000007020a7c23 */ /* 0x000fe2000800000a */
[----:B------:R-:W-:Y:S06]  /*06c0*/  BRA `(.L_x_27) ;  /* 0x0000001800687947 */ /* 0x000fec0003800000 */
.L_x_105:
[----:B------:R-:W0:Y:S01]  /*06d0*/  LDC.64 R12, c[0x0][0x388] ;  /* 0x0000e200ff0c7b82 */ /* 0x000e220000000a00 */
[----:B------:R-:W1:Y:S01]  /*06e0*/  LDCU UR6, c[0x0][0x390] ;  /* 0x00007200ff0677ac */ /* 0x000e620008000800 */
[----:B------:R-:W-:-:S06]  /*06f0*/  VIADD R15, R11, 0xffffffff ;  /* 0xffffffff0b0f7836 */ /* 0x000fcc0000000000 */
[----:B------:R-:W2:Y:S01]  /*0700*/  LDC.64 R2, c[0x0][0x380] ;  /* 0x0000e000ff027b82 */ /* 0x000ea20000000a00 */
[----:B------:R-:W-:Y:S02]  /*0710*/  HFMA2 R0, -RZ, RZ, 0, 0 ;  /* 0x00000000ff007431 */ /* 0x000fe400000001ff */
[----:B------:R-:W-:Y:S01]  /*0720*/  IMAD.MOV.U32 R10, RZ, RZ, RZ ;  /* 0x000000ffff0a7224 */ /* 0x000fe200078e00ff */
[C---:B------:R-:W-:Y:S01]  /*0730*/  IADD3 R14, PT, PT, R11.reuse, 0x1, RZ ;  /* 0x000000010b0e7810 */ /* 0x040fe20007ffe0ff */
[----:B------:R-:W3:Y:S01]  /*0740*/  LDCU UR7, c[0x3][0x24] ;  /* 0x00c00480ff0777ac */ /* 0x000ee20008000800 */
[----:B------:R-:W4:Y:S01]  /*0750*/  LDCU UR8, c[0x3][0x4] ;  /* 0x00c00080ff0877ac */ /* 0x000f220008000800 */
[C---:B-1----:R-:W-:Y:S01]  /*0760*/  ISETP.GT.AND P1, PT, R11.reuse, UR6, PT ;  /* 0x000000060b007c0c */ /* 0x042fe2000bf24270 */
[----:B------:R-:W1:Y:S03]  /*0770*/  LDCU UR9, c[0x3][0x28] ;  /* 0x00c00500ff0977ac */ /* 0x000e660008000800 */
[----:B------:R-:W-:Y:S01]  /*0780*/  ISETP.LT.OR P1, PT, R11, 0x1, P1 ;  /* 0x000000010b00780c */ /* 0x000fe20000f21670 */
[----:B0-----:R-:W-:Y:S01]  /*0790*/  IMAD R15, R15, R12, RZ ;  /* 0x0000000c0f0f7224 */ /* 0x001fe200078e02ff */
[CC--:B------:R-:W-:Y:S01]  /*07a0*/  ISETP.GT.AND P6, PT, R8.reuse, R13.reuse, PT ;  /* 0x0000000d0800720c */ /* 0x0c0fe20003fc4270 */
[----:B------:R-:W0:Y:S01]  /*07b0*/  LDCU UR10, c[0x3][0x8] ;  /* 0x00c00100ff0a77ac */ /* 0x000e220008000800 */
[----:B------:R-:W-:-:S02]  /*07c0*/  ISETP.GE.AND P3, PT, R8, R13, PT ;  /* 0x0000000d0800720c */ /* 0x000fc40003f66270 */
[C---:B------:R-:W-:Y:S01]  /*07d0*/  ISETP.LT.OR P6, PT, R8.reuse, 0x1, P6 ;  /* 0x000000010800780c */ /* 0x040fe200037c1670 */
[----:B------:R-:W5:Y:S01]  /*07e0*/  LDCU UR11, c[0x3][0x2c] ;  /* 0x00c00580ff0b77ac */ /* 0x000f620008000800 */
[C---:B------:R-:W-:Y:S02]  /*07f0*/  ISETP.LT.OR P3, PT, R8.reuse, RZ, P3 ;  /* 0x000000ff0800720c */ /* 0x040fe40001f61670 */
[----:B------:R-:W-:Y:S01]  /*0800*/  PLOP3.LUT P0, PT, P6, P1, PT, 0xf8, 0x8f ;  /* 0x00000000008f781c */ /* 0x000fe20003703f70 */
[----:B------:R-:W5:Y:S01]  /*0810*/  LDCU UR12, c[0x3][0xc] ;  /* 0x00c00180ff0c77ac */ /* 0x000f620008000800 */
[----:B------:R-:W-:Y:S02]  /*0820*/  PLOP3.LUT P2, PT, P3, P1, PT, 0xf8, 0x8f ;  /* 0x00000000008f781c */ /* 0x000fe40001f43f70 */
[C---:B--2---:R-:W-:Y:S01]  /*0830*/  IADD3 R16, P4, PT, R15.reuse, R2, RZ ;  /* 0x000000020f107210 */ /* 0x044fe20007f9e0ff */
[----:B------:R-:W2:Y:S03]  /*0840*/  LDCU UR13, c[0x3][0x30] ;  /* 0x00c00600ff0d77ac */ /* 0x000ea60008000800 */
[----:B------:R-:W-:Y:S01]  /*0850*/  LEA.HI.X.SX32 R17, R15, R3, 0x1, P4 ;  /* 0x000000030f117211 */ /* 0x000fe200020f0eff */
[----:B------:R-:W2:Y:S04]  /*0860*/  LDCU UR14, c[0x3][0x10] ;  /* 0x00c00200ff0e77ac */ /* 0x000ea80008000800 */
[C---:B------:R-:W-:Y:S01]  /*0870*/  @!P0 VIADD R19, R8.reuse, 0xffffffff ;  /* 0xffffffff08138836 */ /* 0x040fe20000000000 */
[----:B------:R-:W2:Y:S01]  /*0880*/  LDCU UR15, c[0x3][0x34] ;  /* 0x00c00680ff0f77ac */ /* 0x000ea20008000800 */
[--C-:B------:R-:W-:Y:S01]  /*0890*/  @!P2 IMAD.WIDE.U32 R20, R8, 0x2, R16.reuse ;  /* 0x000000020814a825 */ /* 0x100fe200078e0010 */
[----:B------:R-:W2:Y:S03]  /*08a0*/  LDCU UR16, c[0x3][0x14] ;  /* 0x00c00280ff1077ac */ /* 0x000ea60008000800 */
[----:B------:R-:W-:-:S02]  /*08b0*/  @!P0 IMAD.WIDE.U32 R18, R19, 0x2, R16 ;  /* 0x0000000213128825 */ /* 0x000fc400078e0010 */
[----:B------:R-:W3:Y:S01]  /*08c0*/  @!P2 LDG.E.U16 R20, desc[UR4][R20.64] ;  /* 0x000000041414a981 */ /* 0x000ee2000c1e1500 */
[----:B------:R-:W2:Y:S03]  /*08d0*/  LDCU UR17, c[0x3][0x38] ;  /* 0x00c00700ff1177ac */ /* 0x000ea60008000800 */
[----:B------:R4:W5:Y:S01]  /*08e0*/  @!P0 LDG.E.U16 R19, desc[UR4][R18.64] ;  /* 0x0000000412138981 */ /* 0x000962000c1e1500 */
[C---:B------:R-:W-:Y:S01]  /*08f0*/  VIADD R15, R8.reuse, 0x1 ;  /* 0x00000001080f7836 */ /* 0x040fe20000000000 */
[----:B------:R-:W2:Y:S04]  /*0900*/  LDCU UR18, c[0x3][0x18] ;  /* 0x00c00300ff1277ac */ /* 0x000ea80008000800 */
[----:B------:R-:W-:Y:S01]  /*0910*/  ISETP.GE.AND P5, PT, R15, R13, PT ;  /* 0x0000000d0f00720c */ /* 0x000fe20003fa6270 */
[CC--:B------:R-:W-:Y:S01]  /*0920*/  IMAD R13, R11.reuse, R12.reuse, RZ ;  /* 0x0000000c0b0d7224 */ /* 0x0c0fe200078e02ff */
[----:B------:R-:W2:Y:S01]  /*0930*/  LDCU UR19, c[0x3][0x3c] ;  /* 0x00c00780ff1377ac */ /* 0x000ea20008000800 */
[----:B----4-:R-:W-:Y:S01]  /*0940*/  IMAD R18, R11, R12, R12 ;  /* 0x0000000c0b127224 */ /* 0x010fe200078e020c */
[----:B------:R-:W-:-:S04]  /*0950*/  ISETP.LT.OR P5, PT, R8, -0x1, P5 ;  /* 0xffffffff0800780c */ /* 0x000fc80002fa1670 */
[----:B------:R-:W-:-:S13]  /*0960*/  PLOP3.LUT P1, PT, P5, P1, PT, 0xf8, 0x8f ;  /* 0x00000000008f781c */ /* 0x000fda0002f23f70 */
[----:B------:R-:W-:Y:S01]  /*0970*/  @!P1 IMAD.WIDE.U32 R24, R15, 0x2, R16 ;  /* 0x000000020f189825 */ /* 0x000fe200078e0010 */
[----:B---3--:R-:W-:Y:S01]  /*0980*/  @!P2 I2F.S16 R10, R20 ;  /* 0x00000014000aa306 */ /* 0x008fe20000101400 */
[----:B------:R-:W-:-:S07]  /*0990*/  IADD3 R12, P2, PT, R13, R2, RZ ;  /* 0x000000020d0c7210 */ /* 0x000fce0007f5e0ff */
[----:B-----5:R3:W4:Y:S01]  /*09a0*/  @!P0 I2F.S16 R0, R19 ;  /* 0x0000001300008306 */ /* 0x0207220000101400 */
[----:B------:R-:W-:Y:S02]  /*09b0*/  ISETP.GE.AND P0, PT, R11, UR6, PT ;  /* 0x000000060b007c0c */ /* 0x000fe4000bf06270 */
[----:B------:R-:W-:Y:S02]  /*09c0*/  LEA.HI.X.SX32 R13, R13, R3, 0x1, P2 ;  /* 0x000000030d0d7211 */ /* 0x000fe400010f0eff */
[----:B------:R-:W-:Y:S02]  /*09d0*/  ISETP.LT.OR P0, PT, R11, RZ, P0 ;  /* 0x000000ff0b00720c */ /* 0x000fe40000701670 */
[----:B------:R-:W-:Y:S02]  /*09e0*/  IADD3 R2, P4, PT, R18, R2, RZ ;  /* 0x0000000212027210 */ /* 0x000fe40007f9e0ff */
[----:B------:R-:W-:Y:S01]  /*09f0*/  ISETP.GE.AND P2, PT, R14, UR6, PT ;  /* 0x000000060e007c0c */ /* 0x000fe2000bf46270 */
[----:B------:R-:W5:Y:S01]  /*0a00*/  LDCU UR6, c[0x3][URZ] ;  /* 0x00c00000ff0677ac */ /* 0x000f620008000800 */
[----:B------:R-:W-:-:S02]  /*0a10*/  P2R R14, PR, RZ, 0x20 ;  /* 0x00000020ff0e7803 */ /* 0x000fc40000000000 */
[----:B------:R-:W-:Y:S02]  /*0a20*/  PLOP3.LUT P5, PT, P3, P0, PT, 0xf8, 0x8f ;  /* 0x00000000008f781c */ /* 0x000fe40001fa1f70 */
[----:B------:R-:W-:Y:S02]  /*0a30*/  LEA.HI.X.SX32 R3, R18, R3, 0x1, P4 ;  /* 0x0000000312037211 */ /* 0x000fe400020f0eff */
[----:B------:R-:W-:Y:S02]  /*0a40*/  PLOP3.LUT P4, PT, P6, P0, PT, 0xf8, 0x8f ;  /* 0x00000000008f781c */ /* 0x000fe40003781f70 */
[----:B------:R-:W-:Y:S02]  /*0a50*/  ISETP.LT.OR P2, PT, R11, -0x1, P2 ;  /* 0xffffffff0b00780c */ /* 0x000fe40001741670 */
[----:B------:R-:W-:Y:S02]  /*0a60*/  P2R R11, PR, RZ, 0x20 ;  /* 0x00000020ff0b7803 */ /* 0x000fe40000000000 */
[----:B------:R-:W-:-:S02]  /*0a70*/  ISETP.NE.AND P5, PT, R14, RZ, PT ;  /* 0x000000ff0e00720c */ /* 0x000fc40003fa5270 */
[----:B------:R-:W-:Y:S02]  /*0a80*/  PLOP3.LUT P6, PT, P6, P2, PT, 0xf8, 0x8f ;  /* 0x00000000008f781c */ /* 0x000fe400037c5f70 */
[----:B------:R-:W-:Y:S02]  /*0a90*/  PLOP3.LUT P3, PT, P3, P2, PT, 0xf8, 0x8f ;  /* 0x00000000008f781c */ /* 0x000fe40001f65f70 */
[----:B------:R-:W-:Y:S02]  /*0aa0*/  PLOP3.LUT P0, PT, P5, P0, PT, 0xf8, 0x8f ;  /* 0x00000000008f781c */ /* 0x000fe40002f01f70 */
[----:B------:R-:W-:Y:S02]  /*0ab0*/  PLOP3.LUT P2, PT, P5, P2, PT, 0xf8, 0x8f ;  /* 0x00000000008f781c */ /* 0x000fe40002f45f70 */
[----:B------:R-:W-:Y:S01]  /*0ac0*/  ISETP.NE.AND P5, PT, R11, RZ, PT ;  /* 0x000000ff0b00720c */ /* 0x000fe20003fa5270 */
[----:B---3--:R-:W-:Y:S01]  /*0ad0*/  @!P4 VIADD R19, R8, 0xffffffff ;  /* 0xffffffff0813c836 */ /* 0x008fe20000000000 */
[----:B------:R-:W3:Y:S03]  /*0ae0*/  @!P1 LDG.E.U16 R11, desc[UR4][R24.64] ;  /* 0x00000004180b9981 */ /* 0x000ee6000c1e1500 */
[----:B------:R-:W-:-:S05]  /*0af0*/  @!P4 IMAD.WIDE.U32 R18, R19, 0x2, R12 ;  /* 0x000000021312c825 */ /* 0x000fca00078e000c */
[----:B------:R-:W2:Y:S03]  /*0b00*/  @!P4 LDG.E.U16 R14, desc[UR4][R18.64] ;  /* 0x00000004120ec981 */ /* 0x000ea6000c1e1500 */
[----:B------:R-:W-:-:S04]  /*0b10*/  @!P5 IMAD.WIDE.U32 R16, R8, 0x2, R12 ;  /* 0x000000020810d825 */ /* 0x000fc800078e000c */
[C---:B------:R-:W-:Y:S02]  /*0b20*/  @!P6 VIADD R21, R8.reuse, 0xffffffff ;  /* 0xffffffff0815e836 */ /* 0x040fe40000000000 */
[----:B------:R-:W-:Y:S01]  /*0b30*/  @!P0 IMAD.WIDE.U32 R12, R15, 0x2, R12 ;  /* 0x000000020f0c8825 */ /* 0x000fe200078e000c */
[----:B------:R1:W5:Y:S03]  /*0b40*/  @!P5 LDG.E.U16 R16, desc[UR4][R16.64] ;  /* 0x000000041010d981 */ /* 0x000366000c1e1500 */
[--C-:B------:R-:W-:Y:S01]  /*0b50*/  @!P6 IMAD.WIDE.U32 R20, R21, 0x2, R2.reuse ;  /* 0x000000021514e825 */ /* 0x100fe200078e0002 */
[----:B------:R0:W5:Y:S03]  /*0b60*/  @!P0 LDG.E.U16 R26, desc[UR4][R12.64] ;  /* 0x000000040c1a8981 */ /* 0x000166000c1e1500 */
[----:B------:R-:W-:-:S02]  /*0b70*/  @!P3 IMAD.WIDE.U32 R22, R8, 0x2, R2 ;  /* 0x000000020816b825 */ /* 0x000fc400078e0002 */
[----:B------:R-:W5:Y:S02]  /*0b80*/  @!P6 LDG.E.U16 R20, desc[UR4][R20.64] ;  /* 0x000000041414e981 */ /* 0x000f64000c1e1500 */
[----:B------:R-:W-:Y:S02]  /*0b90*/  @!P2 IMAD.WIDE.U32 R2, R15, 0x2, R2 ;  /* 0x000000020f02a825 */ /* 0x000fe400078e0002 */
[----:B------:R-:W5:Y:S04]  /*0ba0*/  @!P3 LDG.E.U16 R8, desc[UR4][R22.64] ;  /* 0x000000041608b981 */ /* 0x000f68000c1e1500 */
[----:B------:R4:W5:Y:S01]  /*0bb0*/  @!P2 LDG.E.U16 R2, desc[UR4][R2.64] ;  /* 0x000000040202a981 */ /* 0x000962000c1e1500 */
[----:B-1----:R-:W-:Y:S02]  /*0bc0*/  MOV R17, RZ ;  /* 0x000000ff00117202 */ /* 0x002fe40000000f00 */
[----:B0-----:R-:W-:Y:S01]  /*0bd0*/  CS2R R12, SRZ ;  /* 0x00000000000c7805 */ /* 0x001fe2000001ff00 */
[----:B------:R-:W-:-:S02]  /*0be0*/  IMAD.MOV.U32 R15, RZ, RZ, RZ ;  /* 0x000000ffff0f7224 */ /* 0x000fc400078e00ff */
[C---:B----4-:R-:W-:Y:S01]  /*0bf0*/  FFMA R19, R0.reuse, UR7, RZ ;  /* 0x0000000700137c23 */ /* 0x050fe200080000ff */
[----:B------:R-:W0:Y:S01]  /*0c00*/  LDCU UR7, c[0x3][0x40] ;  /* 0x00c00800ff0777ac */ /* 0x000e220008000800 */
[----:B------:R-:W-:Y:S01]  /*0c10*/  IMAD.MOV.U32 R3, RZ, RZ, RZ ;  /* 0x000000ffff037224 */ /* 0x000fe200078e00ff */
[----:B---3--:R5:W1:Y:S08]  /*0c20*/  @!P1 I2F.S16 R17, R11 ;  /* 0x0000000b00119306 */ /* 0x008a700000101400 */
[----:B--2---:R2:W3:Y:S01]  /*0c30*/  @!P4 I2F.S16 R12, R14 ;  /* 0x0000000e000cc306 */ /* 0x0044e20000101400 */
[----:B-----5:R-:W-:Y:S01]  /*0c40*/  FFMA R11, R0, UR6, RZ ;  /* 0x00000006000b7c23 */ /* 0x020fe200080000ff */
[----:B------:R-:W-:Y:S01]  /*0c50*/  HFMA2 R0, -RZ, RZ, 0, 0 ;  /* 0x00000000ff007431 */ /* 0x000fe200000001ff */
[----:B------:R-:W4:Y:S05]  /*0c60*/  LDCU UR6, c[0x3][0x1c] ;  /* 0x00c00380ff0677ac */ /* 0x000f2a0008000800 */
[----:B------:R-:W5:Y:S01]  /*0c70*/  @!P5 I2F.S16 R13, R16 ;  /* 0x00000010000dd306 */ /* 0x000f620000101400 */
[C---:B--2---:R-:W-:Y:S01]  /*0c80*/  FFMA R14, R10.reuse, UR8, R11 ;  /* 0x000000080a0e7c23 */ /* 0x044fe2000800000b */
[----:B------:R-:W-:Y:S01]  /*0c90*/  FFMA R10, R10, UR9, R19 ;  /* 0x000000090a0a7c23 */ /* 0x000fe20008000013 */
[----:B------:R-:W2:Y:S02]  /*0ca0*/  LDCU UR8, c[0x3][0x20] ;  /* 0x00c00400ff0877ac */ /* 0x000ea40008000800 */
[----:B-1----:R-:W-:-:S03]  /*0cb0*/  FFMA R11, R17, UR10, R14 ;  /* 0x0000000a110b7c23 */ /* 0x002fc6000800000e */
[----:B------:R-:W1:Y:S01]  /*0cc0*/  @!P0 I2F.S16 R15, R26 ;  /* 0x0000001a000f8306 */ /* 0x000e620000101400 */
[----:B------:R-:W-:Y:S01]  /*0cd0*/  FFMA R17, R17, UR11, R10 ;  /* 0x0000000b11117c23 */ /* 0x000fe2000800000a */
[----:B------:R-:W-:Y:S02]  /*0ce0*/  IMAD.MOV.U32 R10, RZ, RZ, RZ ;  /* 0x000000ffff0a7224 */ /* 0x000fe400078e00ff */
[C---:B---3--:R-:W-:Y:S01]  /*0cf0*/  FFMA R14, R12.reuse, UR12, R11 ;  /* 0x0000000c0c0e7c23 */ /* 0x048fe2000800000b */
[----:B------:R-:W3:Y:S03]  /*0d00*/  LDCU UR9, c[0x3][0x44] ;  /* 0x00c00880ff0977ac */ /* 0x000ee60008000800 */
[----:B------:R-:W0:Y:S01]  /*0d10*/  @!P6 I2F.S16 R3, R20 ;  /* 0x000000140003e306 */ /* 0x000e220000101400 */
[----:B------:R-:W-:Y:S01]  /*0d20*/  FFMA R12, R12, UR13, R17 ;  /* 0x0000000d0c0c7c23 */ /* 0x000fe20008000011 */
[----:B-----5:R-:W-:-:S06]  /*0d30*/  FFMA R14, R13, UR14, R14 ;  /* 0x0000000e0d0e7c23 */ /* 0x020fcc000800000e */
[----:B------:R-:W4:Y:S01]  /*0d40*/  @!P3 I2F.S16 R0, R8 ;  /* 0x000000080000b306 */ /* 0x000f220000101400 */
[----:B------:R-:W-:Y:S01]  /*0d50*/  FFMA R12, R13, UR15, R12 ;  /* 0x0000000f0d0c7c23 */ /* 0x000fe2000800000c */
[----:B-1----:R-:W-:-:S06]  /*0d60*/  FFMA R14, R15, UR16, R14 ;  /* 0x000000100f0e7c23 */ /* 0x002fcc000800000e */
[----:B------:R-:W2:Y:S01]  /*0d70*/  @!P2 I2F.S16 R10, R2 ;  /* 0x00000002000aa306 */ /* 0x000ea20000101400 */
[----:B------:R-:W-:Y:S01]  /*0d80*/  FFMA R12, R15, UR17, R12 ;  /* 0x000000110f0c7c23 */ /* 0x000fe2000800000c */
[----:B0-----:R-:W-:-:S03]  /*0d90*/  FFMA R11, R3, UR18, R14 ;  /* 0x00000012030b7c23 */ /* 0x001fc6000800000e */
[----:B------:R-:W-:Y:S01]  /*0da0*/  FFMA R3, R3, UR19, R12 ;  /* 0x0000001303037c23 */ /* 0x000fe2000800000c */
[----:B----4-:R-:W-:-:S03]  /*0db0*/  FFMA R11, R0, UR6, R11 ;  /* 0x00000006000b7c23 */ /* 0x010fc6000800000b */
[----:B------:R-:W-:Y:S01]  /*0dc0*/  FFMA R3, R0, UR7, R3 ;  /* 0x0000000700037c23 */ /* 0x000fe20008000003 */
[----:B--2---:R-:W-:-:S03]  /*0dd0*/  FFMA R11, R10, UR8, R11 ;  /* 0x000000080a0b7c23 */ /* 0x004fc6000800000b */
[----:B---3--:R-:W-:Y:S01]  /*0de0*/  FFMA R10, R10, UR9, R3 ;  /* 0x000000090a0a7c23 */ /* 0x008fe20008000003 */
[----:B------:R-:W-:Y:S06]  /*0df0*/  BRA `(.L_x_27) ;  /* 0x00000010009c7947 */ /* 0x000fec0003800000 */
.L_x_26:
[----:B------:R-:W-:-:S05]  /*0e00*/  IMAD.MOV.U32 R3, RZ, RZ, -0x3 ;  /* 0xfffffffdff037424 */ /* 0x000fca00078e00ff */
[----:B------:R-:W-:-:S04]  /*0e10*/  VIADDMNMX.U32 R0, R0, R3, 0x2, PT ;  /* 0x0000000200007446 */ /* 0x000fc80003800003 */
[----:B------:R-:W-:-:S04]  /*0e20*/  SHF.L.U32 R0, R0, 0x2, RZ ;  /* 0x0000000200007819 */ /* 0x000fc800000006ff */
[----:B------:R-:W1:Y:S02]  /*0e30*/  LDC R2, c[0x2][R0+0xc] ;  /* 0x0080030000027b82 */ /* 0x000e640000000800 */
[----:B-1----:R-:W-:-:S04]  /*0e40*/  SHF.R.S32.HI R3, RZ, 0x1f, R2 ;  /* 0x0000001fff037819 */ /* 0x002fc80000011402 */
.L_x_108:
[----:B0-----:R-:W-:Y:S05]  /*0e50*/  BRX R2 -0xe60                                                                                                                             (*"BRANCH_TARGETS .L_x_109,.L_x_110,.L_x_107"*) ;  /* 0xfffffff002687949 */ /* 0x001fea000383ffff */
.L_x_110:
[----:B------:R-:W0:Y:S01]  /*0e60*/  LDC R0, c[0x0][0x390] ;  /* 0x0000e400ff007b82 */ /* 0x000e220000000800 */
[C---:B------:R-:W-:Y:S01]  /*0e70*/  VIADD R10, R11.reuse, 0xffffffff ;  /* 0xffffffff0b0a7836 */ /* 0x040fe20000000000 */
[----:B------:R-:W-:Y:S01]  /*0e80*/  SHF.R.S32.HI R2, RZ, 0x1f, R11 ;  /* 0x0000001fff027819 */ /* 0x000fe2000001140b */
[----:B------:R-:W-:Y:S01]  /*0e90*/  VIADD R16, R11, 0x1 ;  /* 0x000000010b107836 */ /* 0x000fe20000000000 */
[----:B------:R-:W-:Y:S01]  /*0ea0*/  SHF.R.S32.HI R17, RZ, 0x1f, R8 ;  /* 0x0000001fff117819 */ /* 0x000fe20000011408 */
[----:B------:R-:W-:Y:S01]  /*0eb0*/  VIADD R12, R8, 0x1 ;  /* 0x00000001080c7836 */ /* 0x000fe20000000000 */
[----:B------:R-:W-:Y:S01]  /*0ec0*/  SHF.R.S32.HI R13, RZ, 0x1f, R10 ;  /* 0x0000001fff0d7819 */ /* 0x000fe2000001140a */
[----:B------:R-:W1:Y:S01]  /*0ed0*/  LDCU.128 UR8, c[0x3][URZ] ;  /* 0x00c00000ff0877ac */ /* 0x000e620008000c00 */
[----:B------:R-:W2:Y:S01]  /*0ee0*/  LDC.64 R14, c[0x0][0x388] ;  /* 0x0000e200ff0e7b82 */ /* 0x000ea20000000a00 */
[----:B------:R-:W-:Y:S02]  /*0ef0*/  LOP3.LUT R23, R2, R11, RZ, 0x3c, !PT ;  /* 0x0000000b02177212 */ /* 0x000fe400078e3cff */
[----:B------:R-:W-:Y:S01]  /*0f00*/  LOP3.LUT R13, R13, R10, RZ, 0x3c, !PT ;  /* 0x0000000a0d0d7212 */ /* 0x000fe200078e3cff */
[----:B------:R-:W3:Y:S01]  /*0f10*/  LDCU.128 UR20, c[0x3][0x20] ;  /* 0x00c00400ff1477ac */ /* 0x000ee20008000c00 */
[----:B------:R-:W-:-:S02]  /*0f20*/  SHF.R.S32.HI R27, RZ, 0x1f, R16 ;  /* 0x0000001fff1b7819 */ /* 0x000fc40000011410 */
[----:B------:R-:W-:Y:S01]  /*0f30*/  IADD3 R10, PT, PT, R8, -0x1, RZ ;  /* 0xffffffff080a7810 */ /* 0x000fe20007ffe0ff */
[----:B------:R-:W4:Y:S01]  /*0f40*/  LDC.64 R2, c[0x0][0x380] ;  /* 0x0000e000ff027b82 */ /* 0x000f220000000a00 */
[----:B------:R-:W-:Y:S01]  /*0f50*/  LOP3.LUT R27, R27, R16, RZ, 0x3c, !PT ;  /* 0x000000101b1b7212 */ /* 0x000fe200078e3cff */
[----:B------:R-:W5:Y:S01]  /*0f60*/  LDCU.128 UR12, c[0x3][0x30] ;  /* 0x00c00600ff0c77ac */ /* 0x000f620008000c00 */
[----:B------:R-:W-:Y:S02]  /*0f70*/  SHF.R.S32.HI R19, RZ, 0x1f, R10 ;  /* 0x0000001fff137819 */ /* 0x000fe4000001140a */
[----:B------:R-:W-:Y:S01]  /*0f80*/  LOP3.LUT R25, RZ, R23, RZ, 0x33, !PT ;  /* 0x00000017ff197212 */ /* 0x000fe200078e33ff */
[----:B------:R-:W5:Y:S01]  /*0f90*/  LDCU.128 UR16, c[0x3][0x10] ;  /* 0x00c00200ff1077ac */ /* 0x000f620008000c00 */
[----:B------:R-:W-:Y:S02]  /*0fa0*/  LOP3.LUT R11, RZ, R13, RZ, 0x33, !PT ;  /* 0x0000000dff0b7212 */ /* 0x000fe400078e33ff */
[-C--:B0-----:R-:W-:Y:S01]  /*0fb0*/  ISETP.GE.AND P1, PT, R23, R0.reuse, PT ;  /* 0x000000001700720c */ /* 0x081fe20003f26270 */
[----:B------:R-:W0:Y:S01]  /*0fc0*/  LDCU.64 UR6, c[0x3][0x40] ;  /* 0x00c00800ff0677ac */ /* 0x000e220008000a00 */
[----:B------:R-:W-:-:S02]  /*0fd0*/  ISETP.GE.AND P0, PT, R13, R0, PT ;  /* 0x000000000d00720c */ /* 0x000fc40003f06270 */
[----:B------:R-:W-:Y:S02]  /*0fe0*/  ISETP.GE.AND P3, PT, R27, R0, PT ;  /* 0x000000001b00720c */ /* 0x000fe40003f66270 */
[----:B------:R-:W-:Y:S02]  /*0ff0*/  LOP3.LUT R19, R19, R10, RZ, 0x3c, !PT ;  /* 0x0000000a13137212 */ /* 0x000fe400078e3cff */
[----:B------:R-:W-:Y:S02]  /*1000*/  SHF.R.S32.HI R21, RZ, 0x1f, R12 ;  /* 0x0000001fff157819 */ /* 0x000fe4000001140c */
[----:B------:R-:W-:Y:S02]  /*1010*/  LOP3.LUT R17, R17, R8, RZ, 0x3c, !PT ;  /* 0x0000000811117212 */ /* 0x000fe400078e3cff */
[----:B------:R-:W-:Y:S01]  /*1020*/  LOP3.LUT R21, R21, R12, RZ, 0x3c, !PT ;  /* 0x0000000c15157212 */ /* 0x000fe200078e3cff */
[C---:B------:R-:W-:Y:S01]  /*1030*/  @P1 IMAD R23, R0.reuse, 0x2, R25 ;  /* 0x0000000200171824 */ /* 0x040fe200078e0219 */
[----:B--2---:R-:W-:Y:S01]  /*1040*/  ISETP.GE.AND P1, PT, R19, R15, PT ;  /* 0x0000000f1300720c */ /* 0x004fe20003f26270 */
[C---:B------:R-:W-:Y:S01]  /*1050*/  @P0 IMAD R13, R0.reuse, 0x2, R11 ;  /* 0x00000002000d0824 */ /* 0x040fe200078e020b */
[----:B------:R-:W-:Y:S01]  /*1060*/  LOP3.LUT R11, RZ, R27, RZ, 0x33, !PT ;  /* 0x0000001bff0b7212 */ /* 0x000fe200078e33ff */
[-C--:B------:R-:W-:Y:S01]  /*1070*/  IMAD R23, R23, R14.reuse, RZ ;  /* 0x0000000e17177224 */ /* 0x080fe200078e02ff */
[-C--:B------:R-:W-:Y:S01]  /*1080*/  ISETP.GE.AND P2, PT, R17, R15.reuse, PT ;  /* 0x0000000f1100720c */ /* 0x080fe20003f46270 */
[----:B------:R-:W-:Y:S01]  /*1090*/  IMAD R13, R13, R14, RZ ;  /* 0x0000000e0d0d7224 */ /* 0x000fe200078e02ff */
[----:B------:R-:W-:Y:S01]  /*10a0*/  ISETP.GE.AND P0, PT, R21, R15, PT ;  /* 0x0000000f1500720c */ /* 0x000fe20003f06270 */
[----:B------:R-:W-:Y:S01]  /*10b0*/  @P3 IMAD R27, R0, 0x2, R11 ;  /* 0x00000002001b3824 */ /* 0x000fe200078e020b */
[----:B------:R-:W-:-:S02]  /*10c0*/  LOP3.LUT R8, RZ, R19, RZ, 0x33, !PT ;  /* 0x00000013ff087212 */ /* 0x000fc400078e33ff */
[-C--:B----4-:R-:W-:Y:S02]  /*10d0*/  IADD3 R12, P3, PT, R13, R2.reuse, RZ ;  /* 0x000000020d0c7210 */ /* 0x090fe40007f7e0ff */
[----:B------:R-:W-:Y:S01]  /*10e0*/  LOP3.LUT R16, RZ, R17, RZ, 0x33, !PT ;  /* 0x00000011ff107212 */ /* 0x000fe200078e33ff */
[----:B------:R-:W-:Y:S01]  /*10f0*/  @P1 IMAD R19, R15, 0x2, R8 ;  /* 0x000000020f131824 */ /* 0x000fe200078e0208 */
[----:B------:R-:W-:Y:S02]  /*1100*/  IADD3 R10, P4, PT, R23, R2, RZ ;  /* 0x00000002170a7210 */ /* 0x000fe40007f9e0ff */
[----:B------:R-:W-:Y:S01]  /*1110*/  LEA.HI.X.SX32 R13, R13, R3, 0x1, P3 ;  /* 0x000000030d0d7211 */ /* 0x000fe200018f0eff */
[----:B------:R-:W-:Y:S01]  /*1120*/  @P2 IMAD R17, R15, 0x2, R16 ;  /* 0x000000020f112824 */ /* 0x000fe200078e0210 */
[----:B------:R-:W-:Y:S02]  /*1130*/  LOP3.LUT R0, RZ, R21, RZ, 0x33, !PT ;  /* 0x00000015ff007212 */ /* 0x000fe400078e33ff */
[----:B------:R-:W-:Y:S01]  /*1140*/  LEA.HI.X.SX32 R11, R23, R3, 0x1, P4 ;  /* 0x00000003170b7211 */ /* 0x000fe200020f0eff */
[----:B------:R-:W-:-:S04]  /*1150*/  IMAD.WIDE R22, R19, 0x2, R12 ;  /* 0x0000000213167825 */ /* 0x000fc800078e020c */
[----:B------:R-:W-:Y:S02]  /*1160*/  @P0 IMAD R21, R15, 0x2, R0 ;  /* 0x000000020f150824 */ /* 0x000fe400078e0200 */
[----:B------:R-:W-:Y:S01]  /*1170*/  IMAD R27, R27, R14, RZ ;  /* 0x0000000e1b1b7224 */ /* 0x000fe200078e02ff */
[----:B------:R2:W4:Y:S01]  /*1180*/  LDG.E.U16 R0, desc[UR4][R22.64] ;  /* 0x0000000416007981 */ /* 0x000522000c1e1500 */
[----:B------:R-:W-:-:S04]  /*1190*/  IMAD.WIDE R14, R17, 0x2, R12 ;  /* 0x00000002110e7825 */ /* 0x000fc800078e020c */
[----:B------:R-:W-:Y:S02]  /*11a0*/  IMAD.WIDE R12, R21, 0x2, R12 ;  /* 0x00000002150c7825 */ /* 0x000fe400078e020c */
[----:B------:R-:W3:Y:S02]  /*11b0*/  LDG.E.U16 R14, desc[UR4][R14.64] ;  /* 0x000000040e0e7981 */ /* 0x000ee4000c1e1500 */
[--C-:B------:R-:W-:Y:S01]  /*11c0*/  IMAD.WIDE R28, R19, 0x2, R10.reuse ;  /* 0x00000002131c7825 */ /* 0x100fe200078e020a */
[----:B------:R-:W-:Y:S01]  /*11d0*/  IADD3 R2, P0, PT, R27, R2, RZ ;  /* 0x000000021b027210 */ /* 0x000fe20007f1e0ff */
[----:B------:R-:W5:Y:S02]  /*11e0*/  LDG.E.U16 R12, desc[UR4][R12.64] ;  /* 0x000000040c0c7981 */ /* 0x000f64000c1e1500 */
[--C-:B------:R-:W-:Y:S01]  /*11f0*/  IMAD.WIDE R24, R17, 0x2, R10.reuse ;  /* 0x0000000211187825 */ /* 0x100fe200078e020a */
[----:B------:R-:W-:Y:S01]  /*1200*/  LEA.HI.X.SX32 R3, R27, R3, 0x1, P0 ;  /* 0x000000031b037211 */ /* 0x000fe200000f0eff */
[----:B------:R-:W5:Y:S02]  /*1210*/  LDG.E.U16 R8, desc[UR4][R28.64] ;  /* 0x000000041c087981 */ /* 0x000f64000c1e1500 */
[----:B------:R-:W-:-:S02]  /*1220*/  IMAD.WIDE R10, R21, 0x2, R10 ;  /* 0x00000002150a7825 */ /* 0x000fc400078e020a */
[----:B------:R-:W5:Y:S02]  /*1230*/  LDG.E.U16 R16, desc[UR4][R24.64] ;  /* 0x0000000418107981 */ /* 0x000f64000c1e1500 */
[--C-:B------:R-:W-:Y:S02]  /*1240*/  IMAD.WIDE R18, R19, 0x2, R2.reuse ;  /* 0x0000000213127825 */ /* 0x100fe400078e0202 */
[----:B------:R-:W5:Y:S02]  /*1250*/  LDG.E.U16 R10, desc[UR4][R10.64] ;  /* 0x000000040a0a7981 */ /* 0x000f64000c1e1500 */
[--C-:B--2---:R-:W-:Y:S02]  /*1260*/  IMAD.WIDE R22, R17, 0x2, R2.reuse ;  /* 0x0000000211167825 */ /* 0x104fe400078e0202 */
[----:B------:R-:W2:Y:S02]  /*1270*/  LDG.E.U16 R18, desc[UR4][R18.64] ;  /* 0x0000000412127981 */ /* 0x000ea4000c1e1500 */
[----:B------:R-:W-:-:S02]  /*1280*/  IMAD.WIDE R2, R21, 0x2, R2 ;  /* 0x0000000215027825 */ /* 0x000fc400078e0202 */
[----:B------:R-:W2:Y:S04]  /*1290*/  LDG.E.U16 R17, desc[UR4][R22.64] ;  /* 0x0000000416117981 */ /* 0x000ea8000c1e1500 */
[----:B------:R1:W2:Y:S01]  /*12a0*/  LDG.E.U16 R2, desc[UR4][R2.64] ;  /* 0x0000000402027981 */ /* 0x0002a2000c1e1500 */
[----:B----4-:R-:W1:Y:S08]  /*12b0*/  I2F.S16 R0, R0 ;  /* 0x0000000000007306 */ /* 0x010e700000101400 */
[----:B---3--:R-:W3:Y:S08]  /*12c0*/  I2F.S16 R14, R14 ;  /* 0x0000000e000e7306 */ /* 0x008ef00000101400 */
[----:B-----5:R-:W4:Y:S01]  /*12d0*/  I2F.S16 R12, R12 ;  /* 0x0000000c000c7306 */ /* 0x020f220000101400 */
[----:B-1----:R-:W-:-:S07]  /*12e0*/  FFMA R3, R0, UR8, RZ ;  /* 0x0000000800037c23 */ /* 0x002fce00080000ff */
[----:B------:R1:W5:Y:S01]  /*12f0*/  I2F.S16 R20, R8 ;  /* 0x0000000800147306 */ /* 0x0003620000101400 */
[----:B---3--:R-:W-:-:S07]  /*1300*/  FFMA R3, R14, UR9, R3 ;  /* 0x000000090e037c23 */ /* 0x008fce0008000003 */
[----:B------:R-:W3:Y:S01]  /*1310*/  I2F.S16 R16, R16 ;  /* 0x0000001000107306 */ /* 0x000ee20000101400 */
[----:B-1----:R-:W-:-:S04]  /*1320*/  FFMA R8, R0, UR21, RZ ;  /* 0x0000001500087c23 */ /* 0x002fc800080000ff */
[----:B------:R-:W-:-:S03]  /*1330*/  FFMA R8, R14, UR22, R8 ;  /* 0x000000160e087c23 */ /* 0x000fc60008000008 */
[----:B------:R-:W1:Y:S01]  /*1340*/  I2F.S16 R10, R10 ;  /* 0x0000000a000a7306 */ /* 0x000e620000101400 */
[C---:B----4-:R-:W-:Y:S01]  /*1350*/  FFMA R3, R12.reuse, UR10, R3 ;  /* 0x0000000a0c037c23 */ /* 0x050fe20008000003 */
[----:B------:R-:W-:-:S03]  /*1360*/  FFMA R8, R12, UR23, R8 ;  /* 0x000000170c087c23 */ /* 0x000fc60008000008 */
[----:B-----5:R-:W-:-:S03]  /*1370*/  FFMA R3, R20, UR11, R3 ;  /* 0x0000000b14037c23 */ /* 0x020fc60008000003 */
[----:B--2---:R-:W2:Y:S01]  /*1380*/  I2F.S16 R18, R18 ;  /* 0x0000001200127306 */ /* 0x004ea20000101400 */
[----:B------:R-:W-:Y:S01]  /*1390*/  FFMA R8, R20, UR12, R8 ;  /* 0x0000000c14087c23 */ /* 0x000fe20008000008 */
[----:B---3--:R-:W-:-:S03]  /*13a0*/  FFMA R3, R16, UR16, R3 ;  /* 0x0000001010037c23 */ /* 0x008fc60008000003 */
[----:B------:R-:W-:-:S03]  /*13b0*/  FFMA R8, R16, UR13, R8 ;  /* 0x0000000d10087c23 */ /* 0x000fc60008000008 */
[----:B------:R-:W3:Y:S01]  /*13c0*/  I2F.S16 R0, R17 ;  /* 0x0000001100007306 */ /* 0x000ee20000101400 */
[C---:B-1----:R-:W-:Y:S01]  /*13d0*/  FFMA R3, R10.reuse, UR17, R3 ;  /* 0x000000110a037c23 */ /* 0x042fe20008000003 */
[----:B------:R-:W-:-:S06]  /*13e0*/  FFMA R8, R10, UR14, R8 ;  /* 0x0000000e0a087c23 */ /* 0x000fcc0008000008 */
[----:B------:R-:W1:Y:S01]  /*13f0*/  I2F.S16 R2, R2 ;  /* 0x0000000200027306 */ /* 0x000e620000101400 */
[C---:B--2---:R-:W-:Y:S01]  /*1400*/  FFMA R3, R18.reuse, UR18, R3 ;  /* 0x0000001212037c23 */ /* 0x044fe20008000003 */
[----:B------:R-:W-:-:S03]  /*1410*/  FFMA R8, R18, UR15, R8 ;  /* 0x0000000f12087c23 */ /* 0x000fc60008000008 */
[C---:B---3--:R-:W-:Y:S01]  /*1420*/  FFMA R3, R0.reuse, UR19, R3 ;  /* 0x0000001300037c23 */ /* 0x048fe20008000003 */
[----:B0-----:R-:W-:-:S03]  /*1430*/  FFMA R8, R0, UR6, R8 ;  /* 0x0000000600087c23 */ /* 0x001fc60008000008 */
[C---:B-1----:R-:W-:Y:S01]  /*1440*/  FFMA R11, R2.reuse, UR20, R3 ;  /* 0x00000014020b7c23 */ /* 0x042fe20008000003 */
[----:B------:R-:W-:Y:S01]  /*1450*/  FFMA R10, R2, UR7, R8 ;  /* 0x00000007020a7c23 */ /* 0x000fe20008000008 */
[----:B------:R-:W-:Y:S06]  /*1460*/  BRA `(.L_x_27) ;  /* 0x0000000c00007947 */ /* 0x000fec0003800000 */
.L_x_109:
[----:B------:R-:W0:Y:S01]  /*1470*/  LDC R10, c[0x0][0x390] ;  /* 0x0000e400ff0a7b82 */ /* 0x000e220000000800 */
[----:B------:R-:W1:Y:S01]  /*1480*/  LDCU UR6, c[0x0][0x388] ;  /* 0x00007100ff0677ac */ /* 0x000e620008000800 */
[----:B------:R-:W2:Y:S06]  /*1490*/  LDCU.64 UR8, c[0x0][0x380] ;  /* 0x00007000ff0877ac */ /* 0x000eac0008000a00 */
[----:B------:R-:W3:Y:S01]  /*14a0*/  LDC R13, c[0x0][0x38c] ;  /* 0x0000e300ff0d7b82 */ /* 0x000ee20000000800 */
[----:B------:R-:W4:Y:S01]  /*14b0*/  LDCU UR7, c[0x3][0x24] ;  /* 0x00c00480ff0777ac */ /* 0x000f220008000800 */
[----:B------:R-:W5:Y:S01]  /*14c0*/  LDCU UR10, c[0x3][0x8] ;  /* 0x00c00100ff0a77ac */ /* 0x000f620008000800 */
[----:B------:R-:W5:Y:S01]  /*14d0*/  LDCU UR11, c[0x3][0x2c] ;  /* 0x00c00580ff0b77ac */ /* 0x000f620008000800 */
[----:B------:R-:W5:Y:S01]  /*14e0*/  LDCU UR12, c[0x3][0xc] ;  /* 0x00c00180ff0c77ac */ /* 0x000f620008000800 */
[----:B0-----:R-:W-:Y:S01]  /*14f0*/  IABS R12, R10 ;  /* 0x0000000a000c7213 */ /* 0x001fe20000000000 */
[----:B------:R-:W-:Y:S01]  /*1500*/  IMAD.IADD R14, R11, 0x1, R10 ;  /* 0x000000010b0e7824 */ /* 0x000fe200078e020a */
[----:B------:R-:W0:Y:S02]  /*1510*/  LDCU.64 UR14, c[0x3][0x30] ;  /* 0x00c00600ff0e77ac */ /* 0x000e240008000a00 */
[----:B------:R-:W1:Y:S02]  /*1520*/  I2F.RP R3, R12 ;  /* 0x0000000c00037306 */ /* 0x000e640000209400 */
[----:B------:R-:W-:Y:S01]  /*1530*/  IADD3 R11, PT, PT, R14, -0x1, RZ ;  /* 0xffffffff0e0b7810 */ /* 0x000fe20007ffe0ff */
[----:B------:R-:W0:Y:S01]  /*1540*/  LDCU.64 UR16, c[0x3][0x10] ;  /* 0x00c00200ff1077ac */ /* 0x000e220008000a00 */
[----:B---3--:R-:W-:Y:S01]  /*1550*/  IABS R0, R13 ;  /* 0x0000000d00007213 */ /* 0x008fe20000000000 */
[----:B------:R-:W-:Y:S01]  /*1560*/  IMAD.IADD R8, R8, 0x1, R13 ;  /* 0x0000000108087824 */ /* 0x000fe200078e020d */
[----:B------:R-:W-:Y:S01]  /*1570*/  IABS R20, R11 ;  /* 0x0000000b00147213 */ /* 0x000fe20000000000 */
[----:B------:R-:W3:Y:S01]  /*1580*/  LDCU UR13, c[0x3][0x38] ;  /* 0x00c00700ff0d77ac */ /* 0x000ee20008000800 */
[----:B------:R-:W2:Y:S02]  /*1590*/  I2F.RP R15, R0 ;  /* 0x00000000000f7306 */ /* 0x000ea40000209400 */
[----:B------:R-:W-:Y:S01]  /*15a0*/  IABS R25, R8 ;  /* 0x0000000800197213 */ /* 0x000fe20000000000 */
[----:B------:R-:W3:Y:S01]  /*15b0*/  LDCU UR18, c[0x3][0x3c] ;  /* 0x00c00780ff1277ac */ /* 0x000ee20008000800 */
[----:B------:R-:W-:-:S04]  /*15c0*/  IADD3 R22, PT, PT, R8, 0x1, RZ ;  /* 0x0000000108167810 */ /* 0x000fc80007ffe0ff */
[----:B-1----:R-:W1:Y:S08]  /*15d0*/  MUFU.RCP R3, R3 ;  /* 0x0000000300037308 */ /* 0x002e700000001000 */
[----:B--2---:R-:W2:Y:S01]  /*15e0*/  MUFU.RCP R15, R15 ;  /* 0x0000000f000f7308 */ /* 0x004ea20000001000 */
[----:B-1----:R-:W-:-:S07]  /*15f0*/  VIADD R16, R3, 0xffffffe ;  /* 0x0ffffffe03107836 */ /* 0x002fce0000000000 */
[----:B------:R1:W4:Y:S01]  /*1600*/  F2I.FTZ.U32.TRUNC.NTZ R17, R16 ;  /* 0x0000001000117305 */ /* 0x000322000021f000 */
[----:B--2---:R-:W-:-:S07]  /*1610*/  VIADD R2, R15, 0xffffffe ;  /* 0x0ffffffe0f027836 */ /* 0x004fce0000000000 */
[----:B------:R2:W5:Y:S01]  /*1620*/  F2I.FTZ.U32.TRUNC.NTZ R3, R2 ;  /* 0x0000000200037305 */ /* 0x000562000021f000 */
[----:B-1----:R-:W-:Y:S01]  /*1630*/  IMAD.MOV.U32 R16, RZ, RZ, RZ ;  /* 0x000000ffff107224 */ /* 0x002fe200078e00ff */
[----:B----4-:R-:W-:Y:S01]  /*1640*/  IADD3 R19, PT, PT, RZ, -R17, RZ ;  /* 0x80000011ff137210 */ /* 0x010fe20007ffe0ff */
[----:B--2---:R-:W-:-:S04]  /*1650*/  IMAD.MOV.U32 R2, RZ, RZ, RZ ;  /* 0x000000ffff027224 */ /* 0x004fc800078e00ff */
[----:B------:R-:W-:Y:S01]  /*1660*/  IMAD R19, R19, R12, RZ ;  /* 0x0000000c13137224 */ /* 0x000fe200078e02ff */
[----:B-----5:R-:W-:-:S03]  /*1670*/  IADD3 R21, PT, PT, RZ, -R3, RZ ;  /* 0x80000003ff157210 */ /* 0x020fc60007ffe0ff */
[----:B------:R-:W-:Y:S01]  /*1680*/  IMAD.HI.U32 R18, R17, R19, R16 ;  /* 0x0000001311127227 */ /* 0x000fe200078e0010 */
[----:B------:R-:W-:-:S03]  /*1690*/  IADD3 R16, PT, PT, R14, 0x1, RZ ;  /* 0x000000010e107810 */ /* 0x000fc60007ffe0ff */
[----:B------:R-:W-:Y:S01]  /*16a0*/  IMAD.MOV.U32 R17, RZ, RZ, R20 ;  /* 0x000000ffff117224 */ /* 0x000fe200078e0014 */
[----:B------:R-:W-:Y:S01]  /*16b0*/  IABS R19, R16 ;  /* 0x0000001000137213 */ /* 0x000fe20000000000 */
[----:B------:R-:W-:Y:S02]  /*16c0*/  IMAD R21, R21, R0, RZ ;  /* 0x0000000015157224 */ /* 0x000fe400078e02ff */
[----:B------:R-:W-:-:S04]  /*16d0*/  IMAD.HI.U32 R15, R18, R17, RZ ;  /* 0x00000011120f7227 */ /* 0x000fc800078e00ff */
[----:B------:R-:W-:Y:S02]  /*16e0*/  IMAD.MOV R15, RZ, RZ, -R15 ;  /* 0x000000ffff0f7224 */ /* 0x000fe400078e0a0f */
[----:B------:R-:W-:Y:S01]  /*16f0*/  IMAD.HI.U32 R2, R3, R21, R2 ;  /* 0x0000001503027227 */ /* 0x000fe200078e0002 */
[----:B------:R-:W-:-:S03]  /*1700*/  IABS R21, R22 ;  /* 0x0000001600157213 */ /* 0x000fc60000000000 */
[----:B------:R-:W-:Y:S01]  /*1710*/  IMAD R15, R12, R15, R17 ;  /* 0x0000000f0c0f7224 */ /* 0x000fe200078e0211 */
[----:B------:R-:W-:Y:S01]  /*1720*/  IABS R17, R14 ;  /* 0x0000000e00117213 */ /* 0x000fe20000000000 */
[----:B------:R-:W-:-:S03]  /*1730*/  VIADD R20, R8, 0xffffffff ;  /* 0xffffffff08147836 */ /* 0x000fc60000000000 */
[----:B------:R-:W-:Y:S01]  /*1740*/  ISETP.GT.U32.AND P0, PT, R12, R15, PT ;  /* 0x0000000f0c00720c */ /* 0x000fe20003f04070 */
[----:B------:R-:W-:Y:S01]  /*1750*/  IMAD.HI.U32 R3, R18, R17, RZ ;  /* 0x0000001112037227 */ /* 0x000fe200078e00ff */
[----:B------:R-:W-:-:S03]  /*1760*/  IABS R23, R20 ;  /* 0x0000001400177213 */ /* 0x000fc60000000000 */
[----:B------:R-:W-:-:S04]  /*1770*/  IMAD.HI.U32 R18, R18, R19, RZ ;  /* 0x0000001312127227 */ /* 0x000fc800078e00ff */
[----:B------:R-:W-:Y:S01]  /*1780*/  IMAD.MOV R3, RZ, RZ, -R3 ;  /* 0x000000ffff037224 */ /* 0x000fe200078e0a03 */
[----:B------:R-:W-:Y:S01]  /*1790*/  IADD3 R24, PT, PT, -R18, RZ, RZ ;  /* 0x000000ff12187210 */ /* 0x000fe20007ffe1ff */
[----:B------:R-:W-:Y:S02]  /*17a0*/  IMAD.HI.U32 R18, R2, R23, RZ ;  /* 0x0000001702127227 */ /* 0x000fe400078e00ff */
[----:B------:R-:W-:Y:S02]  /*17b0*/  @!P0 IADD3 R15, PT, PT, R15, -R12, RZ ;  /* 0x8000000c0f0f8210 */ /* 0x000fe40007ffe0ff */
[C---:B------:R-:W-:Y:S02]  /*17c0*/  IMAD R17, R12.reuse, R3, R17 ;  /* 0x000000030c117224 */ /* 0x040fe400078e0211 */
[C---:B------:R-:W-:Y:S01]  /*17d0*/  IMAD R3, R12.reuse, R24, R19 ;  /* 0x000000180c037224 */ /* 0x040fe200078e0213 */
[----:B------:R-:W-:Y:S01]  /*17e0*/  ISETP.GT.U32.AND P6, PT, R12, R15, PT ;  /* 0x0000000f0c00720c */ /* 0x000fe20003fc4070 */
[----:B------:R-:W-:Y:S01]  /*17f0*/  IMAD.HI.U32 R19, R2, R25, RZ ;  /* 0x0000001902137227 */ /* 0x000fe200078e00ff */
[----:B------:R-:W-:-:S02]  /*1800*/  ISETP.GT.U32.AND P2, PT, R12, R17, PT ;  /* 0x000000110c00720c */ /* 0x000fc40003f44070 */
[----:B------:R-:W-:Y:S01]  /*1810*/  ISETP.GT.U32.AND P5, PT, R12, R3, PT ;  /* 0x000000030c00720c */ /* 0x000fe20003fa4070 */
[----:B------:R-:W-:Y:S01]  /*1820*/  IMAD.HI.U32 R2, R2, R21, RZ ;  /* 0x0000001502027227 */ /* 0x000fe200078e00ff */
[----:B------:R-:W-:-:S03]  /*1830*/  IADD3 R19, PT, PT, -R19, RZ, RZ ;  /* 0x000000ff13137210 */ /* 0x000fc60007ffe1ff */
[----:B------:R-:W-:Y:S02]  /*1840*/  IMAD.MOV R2, RZ, RZ, -R2 ;  /* 0x000000ffff027224 */ /* 0x000fe400078e0a02 */
[----:B------:R-:W-:Y:S02]  /*1850*/  IMAD.MOV R18, RZ, RZ, -R18 ;  /* 0x000000ffff127224 */ /* 0x000fe400078e0a12 */
[C---:B------:R-:W-:Y:S01]  /*1860*/  IMAD R25, R0.reuse, R19, R25 ;  /* 0x0000001300197224 */ /* 0x040fe200078e0219 */
[----:B------:R-:W-:Y:S01]  /*1870*/  @!P6 IADD3 R15, PT, PT, R15, -R12, RZ ;  /* 0x8000000c0f0fe210 */ /* 0x000fe20007ffe0ff */
[----:B------:R-:W-:Y:S01]  /*1880*/  IMAD R19, R0, R2, R21 ;  /* 0x0000000200137224 */ /* 0x000fe200078e0215 */
[----:B------:R-:W-:Y:S01]  /*1890*/  ISETP.GE.AND P6, PT, R16, RZ, PT ;  /* 0x000000ff1000720c */ /* 0x000fe20003fc6270 */
[C---:B------:R-:W-:Y:S01]  /*18a0*/  IMAD R23, R0.reuse, R18, R23 ;  /* 0x0000001200177224 */ /* 0x040fe200078e0217 */
[C---:B------:R-:W-:Y:S01]  /*18b0*/  ISETP.GT.U32.AND P3, PT, R0.reuse, R25, PT ;  /* 0x000000190000720c */ /* 0x040fe20003f64070 */
[----:B------:R-:W-:Y:S01]  /*18c0*/  @!P2 IMAD.IADD R17, R17, 0x1, -R12 ;  /* 0x000000011111a824 */ /* 0x000fe200078e0a0c */
[----:B------:R-:W-:-:S02]  /*18d0*/  ISETP.GT.U32.AND P4, PT, R0, R19, PT ;  /* 0x000000130000720c */ /* 0x000fc40003f84070 */
[----:B------:R-:W-:Y:S02]  /*18e0*/  ISETP.GT.U32.AND P1, PT, R0, R23, PT ;  /* 0x000000170000720c */ /* 0x000fe40003f24070 */
[----:B------:R-:W-:Y:S02]  /*18f0*/  @!P5 IADD3 R3, PT, PT, R3, -R12, RZ ;  /* 0x8000000c0303d210 */ /* 0x000fe40007ffe0ff */
[C---:B------:R-:W-:Y:S02]  /*1900*/  ISETP.GT.U32.AND P5, PT, R12.reuse, R17, PT ;  /* 0x000000110c00720c */ /* 0x040fe40003fa4070 */
[----:B------:R-:W-:Y:S02]  /*1910*/  ISETP.GT.U32.AND P0, PT, R12, R3, PT ;  /* 0x000000030c00720c */ /* 0x000fe40003f04070 */
[----:B------:R-:W-:Y:S02]  /*1920*/  ISETP.GE.AND P2, PT, R14, RZ, PT ;  /* 0x000000ff0e00720c */ /* 0x000fe40003f46270 */
[----:B------:R-:W-:Y:S01]  /*1930*/  @!P3 IADD3 R25, PT, PT, R25, -R0, RZ ;  /* 0x800000001919b210 */ /* 0x000fe20007ffe0ff */
[----:B------:R-:W-:-:S02]  /*1940*/  @!P4 IMAD.IADD R19, R19, 0x1, -R0 ;  /* 0x000000011313c824 */ /* 0x000fc400078e0a00 */
[----:B------:R-:W-:Y:S01]  /*1950*/  @!P1 IMAD.IADD R23, R23, 0x1, -R0 ;  /* 0x0000000117179824 */ /* 0x000fe200078e0a00 */
[C---:B------:R-:W-:Y:S02]  /*1960*/  ISETP.GT.U32.AND P4, PT, R0.reuse, R25, PT ;  /* 0x000000190000720c */ /* 0x040fe40003f84070 */
[----:B------:R-:W-:Y:S01]  /*1970*/  ISETP.GE.AND P1, PT, R11, RZ, PT ;  /* 0x000000ff0b00720c */ /* 0x000fe20003f26270 */
[----:B------:R-:W-:Y:S01]  /*1980*/  @!P5 IMAD.IADD R17, R17, 0x1, -R12 ;  /* 0x000000011111d824 */ /* 0x000fe200078e0a0c */
[C---:B------:R-:W-:Y:S02]  /*1990*/  ISETP.GT.U32.AND P3, PT, R0.reuse, R23, PT ;  /* 0x000000170000720c */ /* 0x040fe40003f64070 */
[----:B------:R-:W-:Y:S01]  /*19a0*/  @!P0 IADD3 R3, PT, PT, R3, -R12, RZ ;  /* 0x8000000c03038210 */ /* 0x000fe20007ffe0ff */
[----:B------:R-:W-:Y:S01]  /*19b0*/  @!P2 IMAD.MOV R17, RZ, RZ, -R17 ;  /* 0x000000ffff11a224 */ /* 0x000fe200078e0a11 */
[----:B------:R-:W-:Y:S02]  /*19c0*/  ISETP.GT.U32.AND P5, PT, R0, R19, PT ;  /* 0x000000130000720c */ /* 0x000fe40003fa4070 */
[----:B------:R-:W-:-:S02]  /*19d0*/  ISETP.GE.AND P0, PT, R20, RZ, PT ;  /* 0x000000ff1400720c */ /* 0x000fc40003f06270 */
[----:B------:R-:W-:Y:S01]  /*19e0*/  ISETP.NE.AND P2, PT, R13, RZ, PT ;  /* 0x000000ff0d00720c */ /* 0x000fe20003f45270 */
[----:B------:R-:W-:Y:S01]  /*19f0*/  @!P4 IMAD.IADD R25, R25, 0x1, -R0 ;  /* 0x000000011919c824 */ /* 0x000fe200078e0a00 */
[----:B------:R-:W-:Y:S01]  /*1a00*/  ISETP.NE.AND P4, PT, R10, RZ, PT ;  /* 0x000000ff0a00720c */ /* 0x000fe20003f85270 */
[----:B------:R-:W-:Y:S01]  /*1a10*/  @!P1 IMAD.MOV R15, RZ, RZ, -R15 ;  /* 0x000000ffff0f9224 */ /* 0x000fe200078e0a0f */
[----:B------:R-:W-:Y:S02]  /*1a20*/  LOP3.LUT R10, RZ, R10, RZ, 0x33, !PT ;  /* 0x0000000aff0a7212 */ /* 0x000fe400078e33ff */
[----:B------:R-:W-:Y:S02]  /*1a30*/  ISETP.GE.AND P1, PT, R8, RZ, PT ;  /* 0x000000ff0800720c */ /* 0x000fe40003f26270 */
[----:B------:R-:W-:Y:S02]  /*1a40*/  SEL R15, R10, R15, !P4 ;  /* 0x0000000f0a0f7207 */ /* 0x000fe40006000000 */
[----:B------:R-:W-:-:S02]  /*1a50*/  @!P3 IADD3 R23, PT, PT, R23, -R0, RZ ;  /* 0x800000001717b210 */ /* 0x000fc40007ffe0ff */
[----:B------:R-:W-:Y:S01]  /*1a60*/  ISETP.GE.AND P3, PT, R22, RZ, PT ;  /* 0x000000ff1600720c */ /* 0x000fe20003f66270 */
[----:B------:R-:W-:Y:S01]  /*1a70*/  IMAD R15, R15, UR6, RZ ;  /* 0x000000060f0f7c24 */ /* 0x000fe2000f8e02ff */
[----:B------:R-:W-:Y:S01]  /*1a80*/  SEL R17, R10, R17, !P4 ;  /* 0x000000110a117207 */ /* 0x000fe20006000000 */
[----:B------:R-:W-:Y:S01]  /*1a90*/  @!P0 IMAD.MOV R23, RZ, RZ, -R23 ;  /* 0x000000ffff178224 */ /* 0x000fe200078e0a17 */
[----:B------:R-:W-:Y:S02]  /*1aa0*/  @!P5 IADD3 R19, PT, PT, R19, -R0, RZ ;  /* 0x800000001313d210 */ /* 0x000fe40007ffe0ff */
[----:B------:R-:W-:Y:S02]  /*1ab0*/  LOP3.LUT R0, RZ, R13, RZ, 0x33, !PT ;  /* 0x0000000dff007212 */ /* 0x000fe400078e33ff */
[----:B------:R-:W-:Y:S02]  /*1ac0*/  IADD3 R16, P0, PT, R15, UR8, RZ ;  /* 0x000000080f107c10 */ /* 0x000fe4000ff1e0ff */
[----:B------:R-:W-:Y:S01]  /*1ad0*/  MOV R21, R3 ;  /* 0x0000000300157202 */ /* 0x000fe20000000f00 */
[----:B------:R-:W-:Y:S01]  /*1ae0*/  IMAD R3, R17, UR6, RZ ;  /* 0x0000000611037c24 */ /* 0x000fe2000f8e02ff */
[----:B------:R-:W-:Y:S01]  /*1af0*/  @!P1 IADD3 R25, PT, PT, -R25, RZ, RZ ;  /* 0x000000ff19199210 */ /* 0x000fe20007ffe1ff */
[----:B------:R-:W-:Y:S01]  /*1b00*/  @!P3 IMAD.MOV R19, RZ, RZ, -R19 ;  /* 0x000000ffff13b224 */ /* 0x000fe200078e0a13 */
[----:B------:R-:W-:-:S02]  /*1b10*/  SEL R13, R0, R23, !P2 ;  /* 0x00000017000d7207 */ /* 0x000fc40005000000 */
[----:B------:R-:W-:Y:S02]  /*1b20*/  LEA.HI.X.SX32 R17, R15, UR9, 0x1, P0 ;  /* 0x000000090f117c11 */ /* 0x000fe400080f0eff */
[C---:B------:R-:W-:Y:S02]  /*1b30*/  SEL R11, R0.reuse, R25, !P2 ;  /* 0x00000019000b7207 */ /* 0x040fe40005000000 */
[----:B------:R-:W-:Y:S01]  /*1b40*/  @!P6 IADD3 R21, PT, PT, -R21, RZ, RZ ;  /* 0x000000ff1515e210 */ /* 0x000fe20007ffe1ff */
[--C-:B------:R-:W-:Y:S01]  /*1b50*/  IMAD.WIDE R22, R13, 0x2, R16.reuse ;  /* 0x000000020d167825 */ /* 0x100fe200078e0210 */
[----:B------:R-:W-:Y:S02]  /*1b60*/  SEL R15, R0, R19, !P2 ;  /* 0x00000013000f7207 */ /* 0x000fe40005000000 */
[----:B------:R-:W-:Y:S01]  /*1b70*/  IADD3 R2, P0, PT, R3, UR8, RZ ;  /* 0x0000000803027c10 */ /* 0x000fe2000ff1e0ff */
[--C-:B------:R-:W-:Y:S01]  /*1b80*/  IMAD.WIDE R18, R11, 0x2, R16.reuse ;  /* 0x000000020b127825 */ /* 0x100fe200078e0210 */
[----:B------:R-:W-:Y:S01]  /*1b90*/  SEL R12, R10, R21, !P4 ;  /* 0x000000150a0c7207 */ /* 0x000fe20006000000 */
[----:B------:R-:W2:Y:S01]  /*1ba0*/  LDG.E.U16 R0, desc[UR4][R22.64] ;  /* 0x0000000416007981 */ /* 0x000ea2000c1e1500 */
[----:B------:R-:W-:Y:S01]  /*1bb0*/  LEA.HI.X.SX32 R3, R3, UR9, 0x1, P0 ;  /* 0x0000000903037c11 */ /* 0x000fe200080f0eff */
[----:B------:R-:W-:-:S02]  /*1bc0*/  IMAD.WIDE R26, R15, 0x2, R16 ;  /* 0x000000020f1a7825 */ /* 0x000fc400078e0210 */
[----:B------:R1:W4:Y:S02]  /*1bd0*/  LDG.E.U16 R8, desc[UR4][R18.64] ;  /* 0x0000000412087981 */ /* 0x000324000c1e1500 */
[----:B------:R-:W-:Y:S01]  /*1be0*/  IMAD R17, R12, UR6, RZ ;  /* 0x000000060c117c24 */ /* 0x000fe2000f8e02ff */
[----:B------:R-:W5:Y:S01]  /*1bf0*/  LDCU UR6, c[0x3][URZ] ;  /* 0x00c00000ff0677ac */ /* 0x000f620008000800 */
[--C-:B------:R-:W-:Y:S01]  /*1c00*/  IMAD.WIDE R20, R13, 0x2, R2.reuse ;  /* 0x000000020d147825 */ /* 0x100fe200078e0202 */
[----:B------:R-:W3:Y:S02]  /*1c10*/  LDG.E.U16 R10, desc[UR4][R26.64] ;  /* 0x000000041a0a7981 */ /* 0x000ee4000c1e1500 */
[----:B------:R-:W-:Y:S01]  /*1c20*/  IADD3 R16, P0, PT, R17, UR8, RZ ;  /* 0x0000000811107c10 */ /* 0x000fe2000ff1e0ff */
[--C-:B------:R-:W-:Y:S01]  /*1c30*/  IMAD.WIDE R24, R11, 0x2, R2.reuse ;  /* 0x000000020b187825 */ /* 0x100fe200078e0202 */
[----:B------:R-:W5:Y:S01]  /*1c40*/  LDG.E.U16 R12, desc[UR4][R20.64] ;  /* 0x00000004140c7981 */ /* 0x000f62000c1e1500 */
[----:B------:R-:W0:Y:S01]  /*1c50*/  LDCU UR8, c[0x3][0x4] ;  /* 0x00c00080ff0877ac */ /* 0x000e220008000800 */
[----:B------:R-:W-:Y:S01]  /*1c60*/  LEA.HI.X.SX32 R17, R17, UR9, 0x1, P0 ;  /* 0x0000000911117c11 */ /* 0x000fe200080f0eff */
[----:B------:R-:W-:Y:S01]  /*1c70*/  IMAD.WIDE R28, R15, 0x2, R2 ;  /* 0x000000020f1c7825 */ /* 0x000fe200078e0202 */
[----:B------:R-:W5:Y:S01]  /*1c80*/  LDG.E.U16 R14, desc[UR4][R24.64] ;  /* 0x00000004180e7981 */ /* 0x000f62000c1e1500 */
[----:B------:R-:W0:Y:S02]  /*1c90*/  LDCU UR9, c[0x3][0x28] ;  /* 0x00c00500ff0977ac */ /* 0x000e240008000800 */
[--C-:B-1----:R-:W-:Y:S01]  /*1ca0*/  IMAD.WIDE R18, R13, 0x2, R16.reuse ;  /* 0x000000020d127825 */ /* 0x102fe200078e0210 */
[----:B------:R-:W5:Y:S03]  /*1cb0*/  LDG.E.U16 R2, desc[UR4][R28.64] ;  /* 0x000000041c027981 */ /* 0x000f66000c1e1500 */
[--C-:B------:R-:W-:Y:S01]  /*1cc0*/  IMAD.WIDE R22, R11, 0x2, R16.reuse ;  /* 0x000000020b167825 */ /* 0x100fe200078e0210 */
[----:B------:R5:W5:Y:S03]  /*1cd0*/  LDG.E.U16 R3, desc[UR4][R18.64] ;  /* 0x0000000412037981 */ /* 0x000b66000c1e1500 */
[----:B------:R-:W-:Y:S01]  /*1ce0*/  IMAD.WIDE R16, R15, 0x2, R16 ;  /* 0x000000020f107825 */ /* 0x000fe200078e0210 */
[----:B------:R-:W5:Y:S04]  /*1cf0*/  LDG.E.U16 R11, desc[UR4][R22.64] ;  /* 0x00000004160b7981 */ /* 0x000f68000c1e1500 */
[----:B------:R1:W5:Y:S01]  /*1d00*/  LDG.E.U16 R13, desc[UR4][R16.64] ;  /* 0x00000004100d7981 */ /* 0x000362000c1e1500 */
[----:B--2---:R-:W5:Y:S08]  /*1d10*/  I2F.S16 R0, R0 ;  /* 0x0000000000007306 */ /* 0x004f700000101400 */
[----:B----4-:R-:W0:Y:S08]  /*1d20*/  I2F.S16 R8, R8 ;  /* 0x0000000800087306 */ /* 0x010e300000101400 */
[----:B---3--:R-:W2:Y:S01]  /*1d30*/  I2F.S16 R10, R10 ;  /* 0x0000000a000a7306 */ /* 0x008ea20000101400 */
[C---:B-----5:R-:W-:Y:S01]  /*1d40*/  FFMA R19, R0.reuse, UR6, RZ ;  /* 0x0000000600137c23 */ /* 0x060fe200080000ff */
[----:B------:R-:W-:Y:S01]  /*1d50*/  FFMA R21, R0, UR7, RZ ;  /* 0x0000000700157c23 */ /* 0x000fe200080000ff */
[----:B------:R-:W3:Y:S05]  /*1d60*/  LDCU.64 UR6, c[0x3][0x18] ;  /* 0x00c00300ff0677ac */ /* 0x000eea0008000a00 */
[----:B------:R-:W4:Y:S01]  /*1d70*/  I2F.S16 R12, R12 ;  /* 0x0000000c000c7306 */ /* 0x000f220000101400 */
[C---:B0-----:R-:W-:Y:S01]  /*1d80*/  FFMA R19, R8.reuse, UR8, R19 ;  /* 0x0000000808137c23 */ /* 0x041fe20008000013 */
[----:B------:R-:W-:Y:S01]  /*1d90*/  FFMA R21, R8, UR9, R21 ;  /* 0x0000000908157c23 */ /* 0x000fe20008000015 */
[----:B------:R-:W0:Y:S05]  /*1da0*/  LDCU.64 UR8, c[0x3][0x40] ;  /* 0x00c00800ff0877ac */ /* 0x000e2a0008000a00 */
[----:B------:R-:W5:Y:S01]  /*1db0*/  I2F.S16 R15, R14 ;  /* 0x0000000e000f7306 */ /* 0x000f620000101400 */
[C---:B--2---:R-:W-:Y:S01]  /*1dc0*/  FFMA R19, R10.reuse, UR10, R19 ;  /* 0x0000000a0a137c23 */ /* 0x044fe20008000013 */
[----:B------:R-:W-:Y:S01]  /*1dd0*/  FFMA R21, R10, UR11, R21 ;  /* 0x0000000b0a157c23 */ /* 0x000fe20008000015 */
[----:B------:R-:W2:Y:S05]  /*1de0*/  LDCU UR10, c[0x3][0x20] ;  /* 0x00c00400ff0a77ac */ /* 0x000eaa0008000800 */
[----:B-1----:R-:W1:Y:S01]  /*1df0*/  I2F.S16 R17, R2 ;  /* 0x0000000200117306 */ /* 0x002e620000101400 */
[C---:B----4-:R-:W-:Y:S01]  /*1e00*/  FFMA R0, R12.reuse, UR12, R19 ;  /* 0x0000000c0c007c23 */ /* 0x050fe20008000013 */
[----:B------:R-:W-:-:S06]  /*1e10*/  FFMA R12, R12, UR14, R21 ;  /* 0x0000000e0c0c7c23 */ /* 0x000fcc0008000015 */
[----:B------:R-:W3:Y:S01]  /*1e20*/  I2F.S16 R3, R3 ;  /* 0x0000000300037306 */ /* 0x000ee20000101400 */
[C---:B-----5:R-:W-:Y:S01]  /*1e30*/  FFMA R0, R15.reuse, UR16, R0 ;  /* 0x000000100f007c23 */ /* 0x060fe20008000000 */
[----:B------:R-:W-:-:S06]  /*1e40*/  FFMA R12, R15, UR15, R12 ;  /* 0x0000000f0f0c7c23 */ /* 0x000fcc000800000c */
[----:B------:R-:W4:Y:S01]  /*1e50*/  I2F.S16 R11, R11 ;  /* 0x0000000b000b7306 */ /* 0x000f220000101400 */
[C---:B-1----:R-:W-:Y:S01]  /*1e60*/  FFMA R0, R17.reuse, UR17, R0 ;  /* 0x0000001111007c23 */ /* 0x042fe20008000000 */
[----:B------:R-:W-:-:S06]  /*1e70*/  FFMA R12, R17, UR13, R12 ;  /* 0x0000000d110c7c23 */ /* 0x000fcc000800000c */
[----:B------:R-:W2:Y:S01]  /*1e80*/  I2F.S16 R13, R13 ;  /* 0x0000000d000d7306 */ /* 0x000ea20000101400 */
[C---:B---3--:R-:W-:Y:S01]  /*1e90*/  FFMA R0, R3.reuse, UR6, R0 ;  /* 0x0000000603007c23 */ /* 0x048fe20008000000 */
[----:B------:R-:W-:-:S03]  /*1ea0*/  FFMA R3, R3, UR18, R12 ;  /* 0x0000001203037c23 */ /* 0x000fc6000800000c */
[C---:B----4-:R-:W-:Y:S01]  /*1eb0*/  FFMA R0, R11.reuse, UR7, R0 ;  /* 0x000000070b007c23 */ /* 0x050fe20008000000 */
[----:B0-----:R-:W-:-:S03]  /*1ec0*/  FFMA R3, R11, UR8, R3 ;  /* 0x000000080b037c23 */ /* 0x001fc60008000003 */
[C---:B--2---:R-:W-:Y:S01]  /*1ed0*/  FFMA R11, R13.reuse, UR10, R0 ;  /* 0x0000000a0d0b7c23 */ /* 0x044fe20008000000 */
[----:B------:R-:W-:Y:S01]  /*1ee0*/  FFMA R10, R13, UR9, R3 ;  /* 0x000000090d0a7c23 */ /* 0x000fe20008000003 */
[----:B------:R-:W-:Y:S06]  /*1ef0*/  BRA `(.L_x_27) ;  /* 0x00000000005c7947 */ /* 0x000fec0003800000 */
.L_x_107:
[----:B------:R-:W0:Y:S01]  /*1f00*/  LDCU.128 UR8, c[0x3][URZ] ;  /* 0x00c00000ff0877ac */ /* 0x000e220008000c00 */
[----:B------:R-:W1:Y:S01]  /*1f10*/  LDCU.128 UR20, c[0x3][0x20] ;  /* 0x00c00400ff1477ac */ /* 0x000e620008000c00 */
[----:B------:R-:W2:Y:S01]  /*1f20*/  LDCU.128 UR12, c[0x3][0x30] ;  /* 0x00c00600ff0c77ac */ /* 0x000ea20008000c00 */
[----:B------:R-:W3:Y:S01]  /*1f30*/  LDCU.128 UR16, c[0x3][0x10] ;  /* 0x00c00200ff1077ac */ /* 0x000ee20008000c00 */
[----:B------:R-:W4:Y:S01]  /*1f40*/  LDCU.64 UR6, c[0x3][0x40] ;  /* 0x00c00800ff0677ac */ /* 0x000f220008000a00 */
[----:B0-----:R-:W-:Y:S01]  /*1f50*/  FFMA R2, RZ, UR8, RZ ;  /* 0x00000008ff027c23 */ /* 0x001fe200080000ff */
[----:B-1----:R-:W-:-:S03]  /*1f60*/  FFMA R0, RZ, UR21, RZ ;  /* 0x00000015ff007c23 */ /* 0x002fc600080000ff */
[----:B------:R-:W-:Y:S01]  /*1f70*/  FFMA R2, RZ, UR9, R2 ;  /* 0x00000009ff027c23 */ /* 0x000fe20008000002 */
[----:B------:R-:W-:-:S03]  /*1f80*/  FFMA R0, RZ, UR22, R0 ;  /* 0x00000016ff007c23 */ /* 0x000fc60008000000 */
[----:B------:R-:W-:Y:S01]  /*1f90*/  FFMA R2, RZ, UR10, R2 ;  /* 0x0000000aff027c23 */ /* 0x000fe20008000002 */
[----:B------:R-:W-:-:S03]  /*1fa0*/  FFMA R0, RZ, UR23, R0 ;  /* 0x00000017ff007c23 */ /* 0x000fc60008000000 */
[----:B------:R-:W-:Y:S01]  /*1fb0*/  FFMA R2, RZ, UR11, R2 ;  /* 0x0000000bff027c23 */ /* 0x000fe20008000002 */
[----:B--2---:R-:W-:-:S03]  /*1fc0*/  FFMA R0, RZ, UR12, R0 ;  /* 0x0000000cff007c23 */ /* 0x004fc60008000000 */
[----:B---3--:R-:W-:Y:S01]  /*1fd0*/  FFMA R2, RZ, UR16, R2 ;  /* 0x00000010ff027c23 */ /* 0x008fe20008000002 */
[----:B------:R-:W-:-:S03]  /*1fe0*/  FFMA R0, RZ, UR13, R0 ;  /* 0x0000000dff007c23 */ /* 0x000fc60008000000 */
[----:B------:R-:W-:Y:S01]  /*1ff0*/  FFMA R2, RZ, UR17, R2 ;  /* 0x00000011ff027c23 */ /* 0x000fe20008000002 */
[----:B------:R-:W-:-:S03]  /*2000*/  FFMA R0, RZ, UR14, R0 ;  /* 0x0000000eff007c23 */ /* 0x000fc60008000000 */
[----:B------:R-:W-:Y:S01]  /*2010*/  FFMA R2, RZ, UR18, R2 ;  /* 0x00000012ff027c23 */ /* 0x000fe20008000002 */
[----:B------:R-:W-:-:S03]  /*2020*/  FFMA R0, RZ, UR15, R0 ;  /* 0x0000000fff007c23 */ /* 0x000fc60008000000 */
[----:B------:R-:W-:Y:S01]  /*2030*/  FFMA R2, RZ, UR19, R2 ;  /* 0x00000013ff027c23 */ /* 0x000fe20008000002 */
[----:B----4-:R-:W-:-:S03]  /*2040*/  FFMA R0, RZ, UR6, R0 ;  /* 0x00000006ff007c23 */ /* 0x010fc60008000000 */
[----:B------:R-:W-:Y:S01]  /*2050*/  FFMA R11, RZ, UR20, R2 ;  /* 0x00000014ff0b7c23 */ /* 0x000fe20008000002 */
[----:B------:R-:W-:-:S07]  /*2060*/  FFMA R10, RZ, UR7, R0 ;  /* 0x00000007ff0a7c23 */ /* 0x000fce0008000000 */
.L_x_27:
        /* <DEDUP_REMOVED lines=8> */
[----:B------:R-:W-:Y:S05]  /*20f0*/  CALL.REL.NOINC `($__internal_3_$__cuda_sm20_sqrt_rn_f32_slowpath) ;  /* 0x0000000800907944 */ /* 0x000fea0003c00000 */
[----:B------:R-:W-:Y:S05]  /*2100*/  BRA `(.L_x_30) ;  /* 0x0000000000107947 */ /* 0x000fea0003800000 */
.L_x_29:
[----:B------:R-:W-:Y:S01]  /*2110*/  FMUL.FTZ R8, R2, R3 ;  /* 0x0000000302087220 */ /* 0x000fe20000410000 */
[----:B------:R-:W-:-:S03]  /*2120*/  FMUL.FTZ R0, R3, 0.5 ;  /* 0x3f00000003007820 */ /* 0x000fc60000410000 */
[----:B------:R-:W-:-:S04]  /*2130*/  FFMA R3, -R8, R8, R2 ;  /* 0x0000000808037223 */ /* 0x000fc80000000102 */
[----:B------:R-:W-:-:S07]  /*2140*/  FFMA R8, R3, R0, R8 ;  /* 0x0000000003087223 */ /* 0x000fce0000000008 */
.L_x_30:
[----:B------:R-:W-:Y:S05]  /*2150*/  BSYNC.RECONVERGENT B0 ;  /* 0x0000000000007941 */ /* 0x000fea0003800200 */
.L_x_28:
[CC--:B------:R-:W-:Y:S01]  /*2160*/  FSETP.GT.AND P2, PT, |R10|.reuse, |R11|.reuse, PT ;  /* 0x4000000b0a00720b */ /* 0x0c0fe20003f44200 */
[----:B------:R-:W-:Y:S03]  /*2170*/  BSSY.RECONVERGENT B0, `(.L_x_31) ;  /* 0x000000e000007945 */ /* 0x000fe60003800200 */
[----:B------:R-:W-:Y:S02]  /*2180*/  FSEL R13, |R10|, |R11|, P2 ;  /* 0x4000000b0a0d7208 */ /* 0x000fe40001000200 */
        /* <DEDUP_REMOVED lines=10> */
[----:B------:R-:W-:Y:S05]  /*2230*/  CALL.REL.NOINC `($__internal_4_$__cuda_sm3x_div_rn_noftz_f32_slowpath) ;  /* 0x00000008009c7944 */ /* 0x000fea0003c00000 */
[----:B------:R-:W-:-:S07]  /*2240*/  MOV R2, R0 ;  /* 0x0000000000027202 */ /* 0x000fce0000000f00 */
.L_x_32:
[----:B------:R-:W-:Y:S05]  /*2250*/  BSYNC.RECONVERGENT B0 ;  /* 0x0000000000007941 */ /* 0x000fea0003800200 */
.L_x_31:
[----:B------:R-:W-:Y:S02]  /*2260*/  IMAD.MOV.U32 R3, RZ, RZ, 0x3b33710b ;  /* 0x3b33710bff037424 */ /* 0x000fe400078e00ff */
[----:B------:R-:W-:Y:S01]  /*2270*/  FMUL R0, R2, R2 ;  /* 0x0000000202007220 */ /* 0x000fe20000400000 */
[----:B------:R-:W-:Y:S01]  /*2280*/  HFMA2 R12, -RZ, RZ, 1.857421875, -1409 ;  /* 0x3f6ee581ff0c7431 */ /* 0x000fe200000001ff */
[----:B------:R-:W0:Y:S01]  /*2290*/  MUFU.RCP64H R15, 3.1415920257568359375 ;  /* 0x400921fb000f7908 */ /* 0x000e220000001800 */
[C---:B------:R-:W-:Y:S01]  /*22a0*/  ISETP.GE.AND P0, PT, R11.reuse, RZ, PT ;  /* 0x000000ff0b00720c */ /* 0x040fe20003f06270 */
[C---:B------:R-:W-:Y:S01]  /*22b0*/  FFMA R3, R0.reuse, R3, -0.015681877732276916504 ;  /* 0xbc80774800037423 */ /* 0x040fe20000000003 */
[----:B------:R-:W-:Y:S01]  /*22c0*/  FSETP.NEU.AND P3, PT, |R11|, |R10|, PT ;  /* 0x4000000a0b00720b */ /* 0x000fe20003f6d200 */
[----:B------:R-:W-:Y:S01]  /*22d0*/  IMAD.MOV.U32 R14, RZ, RZ, 0x1 ;  /* 0x00000001ff0e7424 */ /* 0x000fe200078e00ff */
[----:B------:R-:W-:Y:S01]  /*22e0*/  FSETP.NEU.AND P1, PT, R13, RZ, PT ;  /* 0x000000ff0d00720b */ /* 0x000fe20003f2d000 */
[----:B------:R-:W-:Y:S01]  /*22f0*/  FFMA R3, R0, R3, 0.042200751602649688721 ;  /* 0x3d2cdab200037423 */ /* 0x000fe20000000003 */
[----:B------:R-:W-:Y:S01]  /*2300*/  FADD R11, |R10|, |R11| ;  /* 0x4000000b0a0b7221 */ /* 0x000fe20000000200 */
[----:B------:R-:W-:Y:S02]  /*2310*/  BSSY.RECONVERGENT B0, `(.L_x_33) ;  /* 0x0000027000007945 */ /* 0x000fe40003800200 */
[----:B------:R-:W-:-:S04]  /*2320*/  FFMA R3, R0, R3, -0.074792981147766113281 ;  /* 0xbd992d1000037423 */ /* 0x000fc80000000003 */
[----:B------:R-:W-:-:S04]  /*2330*/  FFMA R3, R0, R3, 0.10640415549278259277 ;  /* 0x3dd9ea6c00037423 */ /* 0x000fc80000000003 */
[----:B------:R-:W-:-:S04]  /*2340*/  FFMA R3, R0, R3, -0.14207722246646881104 ;  /* 0xbe117cb100037423 */ /* 0x000fc80000000003 */
[----:B------:R-:W-:-:S04]  /*2350*/  FFMA R3, R0, R3, 0.19993925094604492188 ;  /* 0x3e4cbce000037423 */ /* 0x000fc80000000003 */
[----:B------:R-:W-:-:S04]  /*2360*/  FFMA R3, R0, R3, -0.33333197236061096191 ;  /* 0xbeaaaa7d00037423 */ /* 0x000fc80000000003 */
[----:B------:R-:W-:-:S04]  /*2370*/  FMUL R3, R0, R3 ;  /* 0x0000000300037220 */ /* 0x000fc80000400000 */
[----:B------:R-:W-:Y:S01]  /*2380*/  FFMA R3, R3, R2, R2 ;  /* 0x0000000203037223 */ /* 0x000fe20000000002 */
[----:B------:R-:W-:-:S03]  /*2390*/  IMAD.MOV.U32 R2, RZ, RZ, 0x54442d18 ;  /* 0x54442d18ff027424 */ /* 0x000fc600078e00ff */
[C---:B------:R-:W-:Y:S01]  /*23a0*/  FFMA R0, R12.reuse, 1.6832555532455444336, -R3 ;  /* 0x3fd774eb0c007823 */ /* 0x040fe20000000803 */
[-C--:B------:R-:W-:Y:S02]  /*23b0*/  FSEL R17, R3, -R3.reuse, P2 ;  /* 0x8000000303117208 */ /* 0x080fe40001000000 */
[----:B------:R-:W-:Y:S02]  /*23c0*/  FSEL R12, R12, 1.8663789033889770508, P2 ;  /* 0x3feee5810c0c7808 */ /* 0x000fe40001000000 */
[----:B------:R-:W-:Y:S02]  /*23d0*/  FSEL R19, R0, R3, P2 ;  /* 0x0000000300137208 */ /* 0x000fe40001000000 */
[----:B------:R-:W-:Y:S01]  /*23e0*/  MOV R3, 0x400921fb ;  /* 0x400921fb00037802 */ /* 0x000fe20000000f00 */
[----:B------:R-:W-:Y:S01]  /*23f0*/  @!P0 FFMA R19, R12, 1.6832555532455444336, R17 ;  /* 0x3fd774eb0c138823 */ /* 0x000fe20000000011 */
[----:B------:R-:W-:-:S04]  /*2400*/  MOV R0, 0x4016cbe4 ;  /* 0x4016cbe400007802 */ /* 0x000fc80000000f00 */
[----:B0-----:R-:W-:Y:S01]  /*2410*/  DFMA R12, R14, -R2, 1 ;  /* 0x3ff000000e0c742b */ /* 0x001fe20000000802 */
[----:B------:R-:W-:Y:S02]  /*2420*/  @!P3 FSEL R19, R0, 0.78539818525314331055, !P0 ;  /* 0x3f490fdb0013b808 */ /* 0x000fe40004000000 */
[----:B------:R-:W-:Y:S02]  /*2430*/  @!P1 FSEL R19, RZ, 3.1415927410125732422, P0 ;  /* 0x40490fdbff139808 */ /* 0x000fe40000000000 */
[----:B------:R-:W-:Y:S02]  /*2440*/  FSETP.NAN.AND P0, PT, R11, R11, PT ;  /* 0x0000000b0b00720b */ /* 0x000fe40003f08000 */
[----:B------:R-:W-:Y:S01]  /*2450*/  LOP3.LUT R10, R19, 0x80000000, R10, 0xb8, !PT ;  /* 0x80000000130a7812 */ /* 0x000fe200078eb80a */
[----:B------:R-:W-:-:S03]  /*2460*/  DFMA R12, R12, R12, R12 ;  /* 0x0000000c0c0c722b */ /* 0x000fc6000000000c */
[----:B------:R-:W-:-:S05]  /*2470*/  FSEL R10, R11, R10, P0 ;  /* 0x0000000a0b0a7208 */ /* 0x000fca0000000000 */
[----:B------:R-:W-:Y:S01]  /*2480*/  DFMA R14, R14, R12, R14 ;  /* 0x0000000c0e0e722b */ /* 0x000fe2000000000e */
[----:B------:R-:W-:-:S07]  /*2490*/  FMUL R12, R10, 180 ;  /* 0x433400000a0c7820 */ /* 0x000fce0000400000 */
[C---:B------:R-:W-:Y:S01]  /*24a0*/  DFMA R10, R14.reuse, -R2, 1 ;  /* 0x3ff000000e0a742b */ /* 0x040fe20000000802 */
[----:B------:R-:W0:Y:S07]  /*24b0*/  F2F.F64.F32 R12, R12 ;  /* 0x0000000c000c7310 */ /* 0x000e2e0000201800 */
[----:B------:R-:W-:-:S08]  /*24c0*/  DFMA R10, R14, R10, R14 ;  /* 0x0000000a0e0a722b */ /* 0x000fd0000000000e */
[----:B0-----:R-:W-:Y:S01]  /*24d0*/  DMUL R14, R12, R10 ;  /* 0x0000000a0c0e7228 */ /* 0x001fe20000000000 */
[----:B------:R-:W-:-:S07]  /*24e0*/  FSETP.GEU.AND P1, PT, |R13|, 6.5827683646048100446e-37, PT ;  /* 0x036000000d00780b */ /* 0x000fce0003f2e200 */
[----:B------:R-:W-:-:S08]  /*24f0*/  DFMA R2, R14, -R2, R12 ;  /* 0x800000020e02722b */ /* 0x000fd0000000000c */
[----:B------:R-:W-:-:S10]  /*2500*/  DFMA R2, R10, R2, R14 ;  /* 0x000000020a02722b */ /* 0x000fd4000000000e */
[----:B------:R-:W-:-:S05]  /*2510*/  FFMA R0, RZ, 2.1426990032196044922, R3 ;  /* 0x400921fbff007823 */ /* 0x000fca0000000003 */
[----:B------:R-:W-:-:S13]  /*2520*/  FSETP.GT.AND P0, PT, |R0|, 1.469367938527859385e-39, PT ;  /* 0x001000000000780b */ /* 0x000fda0003f04200 */
[----:B------:R-:W-:Y:S05]  /*2530*/  @P0 BRA P1, `(.L_x_34) ;  /* 0x0000000000100947 */ /* 0x000fea0000800000 */
[----:B------:R-:W-:-:S07]  /*2540*/  MOV R0, 0x2560 ;  /* 0x0000256000007802 */ /* 0x000fce0000000f00 */
[----:B------:R-:W-:Y:S05]  /*2550*/  CALL.REL.NOINC `($__internal_2_$__cuda_sm20_div_rn_f64_full) ;  /* 0x00000000003c7944 */ /* 0x000fea0003c00000 */
[----:B------:R-:W-:Y:S01]  /*2560*/  IMAD.MOV.U32 R2, RZ, RZ, R14 ;  /* 0x000000ffff027224 */ /* 0x000fe200078e000e */
[----:B------:R-:W-:-:S07]  /*2570*/  MOV R3, R15 ;  /* 0x0000000f00037202 */ /* 0x000fce0000000f00 */
.L_x_34:
[----:B------:R-:W-:Y:S05]  /*2580*/  BSYNC.RECONVERGENT B0 ;  /* 0x0000000000007941 */ /* 0x000fea0003800200 */
.L_x_33:
[----:B------:R-:W0:Y:S01]  /*2590*/  F2F.F32.F64 R0, R2 ;  /* 0x0000000200007310 */ /* 0x000e220000301000 */
[----:B------:R-:W-:Y:S01]  /*25a0*/  FMNMX R8, R8, 32767, PT ;  /* 0x46fffe0008087809 */ /* 0x000fe20003800000 */
[----:B------:R-:W-:-:S03]  /*25b0*/  IMAD.WIDE R4, R9, 0x2, R4 ;  /* 0x0000000209047825 */ /* 0x000fc600078e0204 */
[----:B------:R-:W-:Y:S01]  /*25c0*/  FMNMX R8, R8, -32768, !PT ;  /* 0xc700000008087809 */ /* 0x000fe20007800000 */
[----:B------:R-:W-:-:S03]  /*25d0*/  IMAD.WIDE R6, R9, 0x2, R6 ;  /* 0x0000000209067825 */ /* 0x000fc600078e0206 */
[----:B------:R-:W1:Y:S01]  /*25e0*/  F2I.TRUNC.NTZ R11, R8 ;  /* 0x00000008000b7305 */ /* 0x000e62000020f100 */
[----:B0-----:R-:W-:Y:S01]  /*25f0*/  FSETP.GEU.AND P0, PT, R0, RZ, PT ;  /* 0x000000ff0000720b */ /* 0x001fe20003f0e000 */
[----:B-1----:R-:W-:-:S12]  /*2600*/  STG.E.U16 desc[UR4][R4.64], R11 ;  /* 0x0000000b04007986 */ /* 0x002fd8000c101504 */
[----:B------:R-:W-:-:S04]  /*2610*/  @!P0 FADD R0, R0, 360 ;  /* 0x43b4000000008421 */ /* 0x000fc80000000000 */
[----:B------:R-:W0:Y:S02]  /*2620*/  F2I.TRUNC.NTZ R13, R0 ;  /* 0x00000000000d7305 */ /* 0x000e24000020f100 */
[----:B0-----:R-:W-:Y:S01]  /*2630*/  STG.E.U16 desc[UR4][R6.64], R13 ;  /* 0x0000000d06007986 */ /* 0x001fe2000c101504 */
[----:B------:R-:W-:Y:S05]  /*2640*/  EXIT ;  /* 0x000000000000794d */ /* 0x000fea0003800000 */
        .weak           $__internal_2_$__cuda_sm20_div_rn_f64_full
        .type           $__internal_2_$__cuda_sm20_div_rn_f64_full,@function
        .size           $__internal_2_$__cuda_sm20_div_rn_f64_full,($__internal_3_$__cuda_sm20_sqrt_rn_f32_slowpath - $__internal_2_$__cuda_sm20_div_rn_f64_full)
$__internal_2_$__cuda_sm20_div_rn_f64_full:
[----:B------:R-:W-:Y:S02]  /*2650*/  HFMA2 R3, -RZ, RZ, 1.9931640625, 0.01168060302734375 ;  /* 0x3ff921fbff037431 */ /* 0x000fe400000001ff */
[----:B------:R-:W-:Y:S01]  /*2660*/  IMAD.MOV.U32 R2, RZ, RZ, 0x54442d18 ;  /* 0x54442d18ff027424 */ /* 0x000fe200078e00ff */
[C---:B------:R-:W-:Y:S01]  /*2670*/  FSETP.GEU.AND P1, PT, |R13|.reuse, 1.469367938527859385e-39, PT ;  /* 0x001000000d00780b */ /* 0x040fe20003f2e200 */
[----:B------:R-:W-:Y:S01]  /*2680*/  IMAD.MOV.U32 R16, RZ, RZ, 0x1 ;  /* 0x00000001ff107424 */ /* 0x000fe200078e00ff */
[----:B------:R-:W-:Y:S01]  /*2690*/  LOP3.LUT R14, R13, 0x7ff00000, RZ, 0xc0, !PT ;  /* 0x7ff000000d0e7812 */ /* 0x000fe200078ec0ff */
[----:B------:R-:W-:Y:S01]  /*26a0*/  BSSY.RECONVERGENT B1, `(.L_x_35) ;  /* 0x0000046000017945 */ /* 0x000fe20003800200 */
[----:B------:R-:W0:Y:S01]  /*26b0*/  MUFU.RCP64H R17, R3 ;  /* 0x0000000300117308 */ /* 0x000e220000001800 */
[----:B------:R-:W-:Y:S02]  /*26c0*/  MOV R15, 0x1ca00000 ;  /* 0x1ca00000000f7802 */ /* 0x000fe40000000f00 */
[----:B------:R-:W-:Y:S01]  /*26d0*/  ISETP.GE.U32.AND P0, PT, R14, 0x40000000, PT ;  /* 0x400000000e00780c */ /* 0x000fe20003f06070 */
[----:B------:R-:W-:Y:S01]  /*26e0*/  IMAD.MOV.U32 R22, RZ, RZ, R14 ;  /* 0x000000ffff167224 */ /* 0x000fe200078e000e */
[----:B------:R-:W-:-:S02]  /*26f0*/  MOV R23, 0x40000000 ;  /* 0x4000000000177802 */ /* 0x000fc40000000f00 */
[----:B------:R-:W-:Y:S02]  /*2700*/  SEL R15, R15, 0x63400000, !P0 ;  /* 0x634000000f0f7807 */ /* 0x000fe40004000000 */
[----:B------:R-:W-:Y:S02]  /*2710*/  IADD3 R25, PT, PT, R23, -0x1, RZ ;  /* 0xffffffff17197810 */ /* 0x000fe40007ffe0ff */
[----:B------:R-:W-:-:S04]  /*2720*/  @!P1 LOP3.LUT R18, R15, 0x80000000, R13, 0xf8, !PT ;  /* 0x800000000f129812 */ /* 0x000fc800078ef80d */
[----:B------:R-:W-:Y:S01]  /*2730*/  @!P1 LOP3.LUT R19, R18, 0x100000, RZ, 0xfc, !PT ;  /* 0x0010000012139812 */ /* 0x000fe200078efcff */
[----:B0-----:R-:W-:Y:S01]  /*2740*/  DFMA R10, R16, -R2, 1 ;  /* 0x3ff00000100a742b */ /* 0x001fe20000000802 */
[----:B------:R-:W-:-:S07]  /*2750*/  @!P1 MOV R18, RZ ;  /* 0x000000ff00129202 */ /* 0x000fce0000000f00 */
[----:B------:R-:W-:-:S08]  /*2760*/  DFMA R10, R10, R10, R10 ;  /* 0x0000000a0a0a722b */ /* 0x000fd0000000000a */
[----:B------:R-:W-:Y:S01]  /*2770*/  DFMA R16, R16, R10, R16 ;  /* 0x0000000a1010722b */ /* 0x000fe20000000010 */
[----:B------:R-:W-:Y:S01]  /*2780*/  LOP3.LUT R11, R15, 0x800fffff, R13, 0xf8, !PT ;  /* 0x800fffff0f0b7812 */ /* 0x000fe200078ef80d */
[----:B------:R-:W-:-:S06]  /*2790*/  IMAD.MOV.U32 R10, RZ, RZ, R12 ;  /* 0x000000ffff0a7224 */ /* 0x000fcc00078e000c */
[----:B------:R-:W-:Y:S02]  /*27a0*/  DFMA R20, R16, -R2, 1 ;  /* 0x3ff000001014742b */ /* 0x000fe40000000802 */
[----:B------:R-:W-:-:S06]  /*27b0*/  @!P1 DFMA R10, R10, 2, -R18 ;  /* 0x400000000a0a982b */ /* 0x000fcc0000000812 */
[----:B------:R-:W-:-:S04]  /*27c0*/  DFMA R16, R16, R20, R16 ;  /* 0x000000141010722b */ /* 0x000fc80000000010 */
[----:B------:R-:W-:-:S04]  /*27d0*/  @!P1 LOP3.LUT R22, R11, 0x7ff00000, RZ, 0xc0, !PT ;  /* 0x7ff000000b169812 */ /* 0x000fc800078ec0ff */
[----:B------:R-:W-:Y:S01]  /*27e0*/  DMUL R18, R16, R10 ;  /* 0x0000000a10127228 */ /* 0x000fe20000000000 */
[----:B------:R-:W-:-:S05]  /*27f0*/  VIADD R24, R22, 0xffffffff ;  /* 0xffffffff16187836 */ /* 0x000fca0000000000 */
[----:B------:R-:W-:Y:S02]  /*2800*/  ISETP.GT.U32.AND P0, PT, R24, 0x7feffffe, PT ;  /* 0x7feffffe1800780c */ /* 0x000fe40003f04070 */
[----:B------:R-:W-:Y:S02]  /*2810*/  DFMA R20, R18, -R2, R10 ;  /* 0x800000021214722b */ /* 0x000fe4000000000a */
[----:B------:R-:W-:-:S06]  /*2820*/  ISETP.GT.U32.OR P0, PT, R25, 0x7feffffe, P0 ;  /* 0x7feffffe1900780c */ /* 0x000fcc0000704470 */
[----:B------:R-:W-:-:S07]  /*2830*/  DFMA R16, R16, R20, R18 ;  /* 0x000000141010722b */ /* 0x000fce0000000012 */
[----:B------:R-:W-:Y:S05]  /*2840*/  @P0 BRA `(.L_x_36) ;  /* 0x0000000000680947 */ /* 0x000fea0003800000 */
[----:B------:R-:W-:Y:S01]  /*2850*/  IMAD.MOV.U32 R13, RZ, RZ, 0x40000000 ;  /* 0x40000000ff0d7424 */ /* 0x000fe200078e00ff */
[----:B------:R-:W-:-:S04]  /*2860*/  MOV R18, RZ ;  /* 0x000000ff00127202 */ /* 0x000fc80000000f00 */
[----:B------:R-:W-:-:S04]  /*2870*/  VIADDMNMX R14, R14, -R13, 0xb9600000, !PT ;  /* 0xb96000000e0e7446 */ /* 0x000fc8000780090d */
[----:B------:R-:W-:-:S04]  /*2880*/  VIMNMX R12, PT, PT, R14, 0x46a00000, PT ;  /* 0x46a000000e0c7848 */ /* 0x000fc80003fe0100 */
[----:B------:R-:W-:-:S05]  /*2890*/  IADD3 R12, PT, PT, -R15, R12, RZ ;  /* 0x0000000c0f0c7210 */ /* 0x000fca0007ffe1ff */
[----:B------:R-:W-:-:S06]  /*28a0*/  VIADD R19, R12, 0x7fe00000 ;  /* 0x7fe000000c137836 */ /* 0x000fcc0000000000 */
[----:B------:R-:W-:-:S10]  /*28b0*/  DMUL R14, R16, R18 ;  /* 0x00000012100e7228 */ /* 0x000fd40000000000 */
[----:B------:R-:W-:-:S13]  /*28c0*/  FSETP.GTU.AND P0, PT, |R15|, 1.469367938527859385e-39, PT ;  /* 0x001000000f00780b */ /* 0x000fda0003f0c200 */
[----:B------:R-:W-:Y:S05]  /*28d0*/  @P0 BRA `(.L_x_37) ;  /* 0x0000000000880947 */ /* 0x000fea0003800000 */
[----:B------:R-:W-:Y:S01]  /*28e0*/  DFMA R2, R16, -R2, R10 ;  /* 0x800000021002722b */ /* 0x000fe2000000000a */
[----:B------:R-:W-:-:S09]  /*28f0*/  IMAD.MOV.U32 R18, RZ, RZ, RZ ;  /* 0x000000ffff127224 */ /* 0x000fd200078e00ff */
[C---:B------:R-:W-:Y:S02]  /*2900*/  FSETP.NEU.AND P0, PT, R3.reuse, RZ, PT ;  /* 0x000000ff0300720b */ /* 0x040fe40003f0d000 */
[----:B------:R-:W-:-:S04]  /*2910*/  LOP3.LUT R2, R3, 0x400921fb, RZ, 0x3c, !PT ;  /* 0x400921fb03027812 */ /* 0x000fc800078e3cff */
[----:B------:R-:W-:-:S04]  /*2920*/  LOP3.LUT R11, R2, 0x80000000, RZ, 0xc0, !PT ;  /* 0x80000000020b7812 */ /* 0x000fc800078ec0ff */
[----:B------:R-:W-:-:S03]  /*2930*/  LOP3.LUT R19, R11, R19, RZ, 0xfc, !PT ;  /* 0x000000130b137212 */ /* 0x000fc600078efcff */
[----:B------:R-:W-:Y:S05]  /*2940*/  @!P0 BRA `(.L_x_37) ;  /* 0x00000000006c8947 */ /* 0x000fea0003800000 */
[----:B------:R-:W-:Y:S01]  /*2950*/  IADD3 R3, PT, PT, -R12, RZ, RZ ;  /* 0x000000ff0c037210 */ /* 0x000fe20007ffe1ff */
[----:B------:R-:W-:-:S06]  /*2960*/  IMAD.MOV.U32 R2, RZ, RZ, RZ ;  /* 0x000000ffff027224 */ /* 0x000fcc00078e00ff */
[----:B------:R-:W-:Y:S02]  /*2970*/  DFMA R2, R14, -R2, R16 ;  /* 0x800000020e02722b */ /* 0x000fe40000000010 */
[----:B------:R-:W-:-:S04]  /*2980*/  DMUL.RP R16, R16, R18 ;  /* 0x0000001210107228 */ /* 0x000fc80000008000 */
[----:B------:R-:W-:-:S04]  /*2990*/  IADD3 R2, PT, PT, -R12, -0x43300000, RZ ;  /* 0xbcd000000c027810 */ /* 0x000fc80007ffe1ff */
[----:B------:R-:W-:Y:S02]  /*29a0*/  FSETP.NEU.AND P0, PT, |R3|, R2, PT ;  /* 0x000000020300720b */ /* 0x000fe40003f0d200 */
[----:B------:R-:W-:Y:S02]  /*29b0*/  LOP3.LUT R11, R17, R11, RZ, 0x3c, !PT ;  /* 0x0000000b110b7212 */ /* 0x000fe400078e3cff */
[----:B------:R-:W-:Y:S02]  /*29c0*/  FSEL R14, R16, R14, !P0 ;  /* 0x0000000e100e7208 */ /* 0x000fe40004000000 */
[----:B------:R-:W-:Y:S01]  /*29d0*/  FSEL R15, R11, R15, !P0 ;  /* 0x0000000f0b0f7208 */ /* 0x000fe20004000000 */
[----:B------:R-:W-:Y:S06]  /*29e0*/  BRA `(.L_x_37) ;  /* 0x0000000000447947 */ /* 0x000fec0003800000 */
.L_x_36:
[----:B------:R-:W-:-:S14]  /*29f0*/  DSETP.NAN.AND P0, PT, R12, R12, PT ;  /* 0x0000000c0c00722a */ /* 0x000fdc0003f08000 */
[----:B------:R-:W-:Y:S05]  /*2a00*/  @P0 BRA `(.L_x_38) ;  /* 0x0000000000340947 */ /* 0x000fea0003800000 */
[----:B------:R-:W-:Y:S01]  /*2a10*/  ISETP.NE.AND P0, PT, R22, R23, PT ;  /* 0x000000171600720c */ /* 0x000fe20003f05270 */
[----:B------:R-:W-:Y:S01]  /*2a20*/  IMAD.MOV.U32 R15, RZ, RZ, -0x80000 ;  /* 0xfff80000ff0f7424 */ /* 0x000fe200078e00ff */
[----:B------:R-:W-:-:S11]  /*2a30*/  MOV R14, 0x0 ;  /* 0x00000000000e7802 */ /* 0x000fd60000000f00 */
[----:B------:R-:W-:Y:S05]  /*2a40*/  @!P0 BRA `(.L_x_37) ;  /* 0x00000000002c8947 */ /* 0x000fea0003800000 */
[----:B------:R-:W-:Y:S02]  /*2a50*/  ISETP.NE.AND P0, PT, R22, 0x7ff00000, PT ;  /* 0x7ff000001600780c */ /* 0x000fe40003f05270 */
[----:B------:R-:W-:Y:S02]  /*2a60*/  LOP3.LUT R12, R13, 0x400921fb, RZ, 0x3c, !PT ;  /* 0x400921fb0d0c7812 */ /* 0x000fe400078e3cff */
[----:B------:R-:W-:Y:S02]  /*2a70*/  ISETP.EQ.OR P0, PT, R23, RZ, !P0 ;  /* 0x000000ff1700720c */ /* 0x000fe40004702670 */
[----:B------:R-:W-:-:S11]  /*2a80*/  LOP3.LUT R15, R12, 0x80000000, RZ, 0xc0, !PT ;  /* 0x800000000c0f7812 */ /* 0x000fd600078ec0ff */
[----:B------:R-:W-:Y:S02]  /*2a90*/  @P0 LOP3.LUT R2, R15, 0x7ff00000, RZ, 0xfc, !PT ;  /* 0x7ff000000f020812 */ /* 0x000fe400078efcff */
[----:B------:R-:W-:Y:S01]  /*2aa0*/  @!P0 MOV R14, RZ ;  /* 0x000000ff000e8202 */ /* 0x000fe20000000f00 */
[----:B------:R-:W-:Y:S01]  /*2ab0*/  @P0 IMAD.MOV.U32 R14, RZ, RZ, RZ ;  /* 0x000000ffff0e0224 */ /* 0x000fe200078e00ff */
[----:B------:R-:W-:Y:S01]  /*2ac0*/  @P0 MOV R15, R2 ;  /* 0x00000002000f0202 */ /* 0x000fe20000000f00 */
[----:B------:R-:W-:Y:S06]  /*2ad0*/  BRA `(.L_x_37) ;  /* 0x0000000000087947 */ /* 0x000fec0003800000 */
.L_x_38:
[----:B------:R-:W-:Y:S01]  /*2ae0*/  LOP3.LUT R15, R13, 0x80000, RZ, 0xfc, !PT ;  /* 0x000800000d0f7812 */ /* 0x000fe200078efcff */
[----:B------:R-:W-:-:S07]  /*2af0*/  IMAD.MOV.U32 R14, RZ, RZ, R12 ;  /* 0x000000ffff0e7224 */ /* 0x000fce00078e000c */
.L_x_37:
[----:B------:R-:W-:Y:S05]  /*2b00*/  BSYNC.RECONVERGENT B1 ;  /* 0x0000000000017941 */ /* 0x000fea0003800200 */
.L_x_35:
[----:B------:R-:W-:Y:S01]  /*2b10*/  MOV R2, R0 ;  /* 0x0000000000027202 */ /* 0x000fe20000000f00 */
[----:B------:R-:W-:-:S04]  /*2b20*/  IMAD.MOV.U32 R3, RZ, RZ, 0x0 ;  /* 0x00000000ff037424 */ /* 0x000fc800078e00ff */
[----:B------:R-:W-:Y:S05]  /*2b30*/  RET.REL.NODEC R2 `(_Z46nppiGradientVectorPrewittBorder_16s_C1R_kernelPKsi8NppiSize9NppiPointPsiS3_iS1_12NppiMaskSize14NppiBorderType) ;  /* 0xffffffd402307950 */ /* 0x000fea0003c3ffff */
        .weak           $__internal_3_$__cuda_sm20_sqrt_rn_f32_slowpath
        .type           $__internal_3_$__cuda_sm20_sqrt_rn_f32_slowpath,@function
        .size           $__internal_3_$__cuda_sm20_sqrt_rn_f32_slowpath,($__internal_4_$__cuda_sm3x_div_rn_noftz_f32_slowpath - $__internal_3_$__cuda_sm20_sqrt_rn_f32_slowpath)
$__internal_3_$__cuda_sm20_sqrt_rn_f32_slowpath:
[----:B------:R-:W-:-:S13]  /*2b40*/  LOP3.LUT P0, RZ, R2, 0x7fffffff, RZ, 0xc0, !PT ;  /* 0x7fffffff02ff7812 */ /* 0x000fda000780c0ff */
[----:B------:R-:W-:Y:S05]  /*2b50*/  @!P0 BRA `(.L_x_39) ;  /* 0x0000000000448947 */ /* 0x000fea0003800000 */
[----:B------:R-:W-:Y:S02]  /*2b60*/  FSETP.GEU.FTZ.AND P0, PT, R2, RZ, PT ;  /* 0x000000ff0200720b */ /* 0x000fe40003f1e000 */
[----:B------:R-:W-:-:S11]  /*2b70*/  MOV R0, R2 ;  /* 0x0000000200007202 */ /* 0x000fd60000000f00 */
        /* <DEDUP_REMOVED lines=10> */
[----:B------:R-:W-:Y:S02]  /*2c20*/  @!P0 MOV R2, R0 ;  /* 0x0000000000028202 */ /* 0x000fe40000000f00 */
[----:B------:R-:W-:-:S04]  /*2c30*/  @P0 FADD.FTZ R12, -R8, -RZ ;  /* 0x800000ff080c0221 */ /* 0x000fc80000010100 */
[----:B------:R-:W-:-:S04]  /*2c40*/  @P0 FFMA R13, R8, R12, R3 ;  /* 0x0000000c080d0223 */ /* 0x000fc80000000003 */
[----:B------:R-:W-:-:S04]  /*2c50*/  @P0 FFMA R13, R13, R14, R8 ;  /* 0x0000000e0d0d0223 */ /* 0x000fc80000000008 */
[----:B------:R-:W-:-:S07]  /*2c60*/  @P0 FMUL.FTZ R2, R13, 2.3283064365386962891e-10 ;  /* 0x2f8000000d020820 */ /* 0x000fce0000410000 */
.L_x_39:
[----:B------:R-:W-:Y:S01]  /*2c70*/  IMAD.MOV.U32 R8, RZ, RZ, R2 ;  /* 0x000000ffff087224 */ /* 0x000fe200078e0002 */
[----:B------:R-:W-:Y:S01]  /*2c80*/  MOV R2, R15 ;  /* 0x0000000f00027202 */ /* 0x000fe20000000f00 */
[----:B------:R-:W-:-:S04]  /*2c90*/  IMAD.MOV.U32 R3, RZ, RZ, 0x0 ;  /* 0x00000000ff037424 */ /* 0x000fc800078e00ff */
[----:B------:R-:W-:Y:S05]  /*2ca0*/  RET.REL.NODEC R2 `(_Z46nppiGradientVectorPrewittBorder_16s_C1R_kernelPKsi8NppiSize9NppiPointPsiS3_iS1_12NppiMaskSize14NppiBorderType) ;  /* 0xffffffd002d47950 */ /* 0x000fea0003c3ffff */
        .weak           $__internal_4_$__cuda_sm3x_div_rn_noftz_f32_slowpath
        .type           $__internal_4_$__cuda_sm3x_div_rn_noftz_f32_slowpath,@function
        .size           $__internal_4_$__cuda_sm3x_div_rn_noftz_f32_slowpath,(.L_x_132 - $__internal_4_$__cuda_sm3x_div_rn_noftz_f32_slowpath)
$__internal_4_$__cuda_sm3x_div_rn_noftz_f32_slowpath:
[--C-:B------:R-:W-:Y:S01]  /*2cb0*/  SHF.R.U32.HI R14, RZ, 0x17, R13.reuse ;  /* 0x00000017ff0e7819 */ /* 0x100fe2000001160d */
[----:B------:R-:W-:Y:S01]  /*2cc0*/  BSSY.RECONVERGENT B1, `(.L_x_40) ;  /* 0x0000065000017945 */ /* 0x000fe20003800200 */
[----:B------:R-:W-:Y:S01]  /*2cd0*/  SHF.R.U32.HI R3, RZ, 0x17, R0 ;  /* 0x00000017ff037819 */ /* 0x000fe20000011600 */
[----:B------:R-:W-:Y:S01]  /*2ce0*/  IMAD.MOV.U32 R16, RZ, RZ, R13 ;  /* 0x000000ffff107224 */ /* 0x000fe200078e000d */
[----:B------:R-:W-:Y:S02]  /*2cf0*/  LOP3.LUT R14, R14, 0xff, RZ, 0xc0, !PT ;  /* 0x000000ff0e0e7812 */ /* 0x000fe400078ec0ff */
[----:B------:R-:W-:Y:S02]  /*2d00*/  LOP3.LUT R18, R3, 0xff, RZ, 0xc0, !PT ;  /* 0x000000ff03127812 */ /* 0x000fe400078ec0ff */
[----:B------:R-:W-:Y:S02]  /*2d10*/  IADD3 R19, PT, PT, R14, -0x1, RZ ;  /* 0xffffffff0e137810 */ /* 0x000fe40007ffe0ff */
[----:B------:R-:W-:Y:S01]  /*2d20*/  MOV R15, R0 ;  /* 0x00000000000f7202 */ /* 0x000fe20000000f00 */
[----:B------:R-:W-:Y:S01]  /*2d30*/  VIADD R17, R18, 0xffffffff ;  /* 0xffffffff12117836 */ /* 0x000fe20000000000 */
[----:B------:R-:W-:-:S04]  /*2d40*/  ISETP.GT.U32.AND P0, PT, R19, 0xfd, PT ;  /* 0x000000fd1300780c */ /* 0x000fc80003f04070 */
[----:B------:R-:W-:-:S13]  /*2d50*/  ISETP.GT.U32.OR P0, PT, R17, 0xfd, P0 ;  /* 0x000000fd1100780c */ /* 0x000fda0000704470 */
[----:B------:R-:W-:Y:S01]  /*2d60*/  @!P0 MOV R12, RZ ;  /* 0x000000ff000c8202 */ /* 0x000fe20000000f00 */
[----:B------:R-:W-:Y:S06]  /*2d70*/  @!P0 BRA `(.L_x_41) ;  /* 0x0000000000608947 */ /* 0x000fec0003800000 */
[----:B------:R-:W-:Y:S01]  /*2d80*/  FSETP.GTU.FTZ.AND P1, PT, |R13|, +INF , PT ;  /* 0x7f8000000d00780b */ /* 0x000fe20003f3c200 */
[----:B------:R-:W-:Y:S01]  /*2d90*/  IMAD.MOV.U32 R3, RZ, RZ, R13 ;  /* 0x000000ffff037224 */ /* 0x000fe200078e000d */
        /* <DEDUP_REMOVED lines=17> */
[----:B------:R-:W-:Y:S01]  /*2eb0*/  @P0 MOV R12, RZ ;  /* 0x000000ff000c0202 */ /* 0x000fe20000000f00 */
[----:B------:R-:W-:Y:S02]  /*2ec0*/  @!P0 IMAD.MOV.U32 R12, RZ, RZ, -0x40 ;  /* 0xffffffc0ff0c8424 */ /* 0x000fe400078e00ff */
[----:B------:R-:W-:Y:S01]  /*2ed0*/  @!P0 FFMA R15, R0, 1.84467440737095516160e+19, RZ ;  /* 0x5f800000000f8823 */ /* 0x000fe200000000ff */
[----:B------:R-:W-:Y:S02]  /*2ee0*/  @!P1 FFMA R16, R3, 1.84467440737095516160e+19, RZ ;  /* 0x5f80000003109823 */ /* 0x000fe400000000ff */
[----:B------:R-:W-:-:S07]  /*2ef0*/  @!P1 IADD3 R12, PT, PT, R12, 0x40, RZ ;  /* 0x000000400c0c9810 */ /* 0x000fce0007ffe0ff */
.L_x_41:
[----:B------:R-:W-:Y:S01]  /*2f00*/  LEA R3, R14, 0xc0800000, 0x17 ;  /* 0xc08000000e037811 */ /* 0x000fe200078eb8ff */
[----:B------:R-:W-:Y:S04]  /*2f10*/  BSSY.RECONVERGENT B2, `(.L_x_46) ;  /* 0x0000036000027945 */ /* 0x000fe80003800200 */
[----:B------:R-:W-:Y:S01]  /*2f20*/  IMAD.IADD R17, R16, 0x1, -R3 ;  /* 0x0000000110117824 */ /* 0x000fe200078e0a03 */
[----:B------:R-:W-:-:S03]  /*2f30*/  IADD3 R16, PT, PT, R18, -0x7f, RZ ;  /* 0xffffff8112107810 */ /* 0x000fc60007ffe0ff */
[----:B------:R-:W0:Y:S01]  /*2f40*/  MUFU.RCP R3, R17 ;  /* 0x0000001100037308 */ /* 0x000e220000001000 */
[----:B------:R-:W-:Y:S01]  /*2f50*/  FADD.FTZ R19, -R17, -RZ ;  /* 0x800000ff11137221 */ /* 0x000fe20000010100 */
[----:B------:R-:W-:-:S03]  /*2f60*/  IMAD R0, R16, -0x800000, R15 ;  /* 0xff80000010007824 */ /* 0x000fc600078e020f */
[----:B0-----:R-:W-:-:S04]  /*2f70*/  FFMA R18, R3, R19, 1 ;  /* 0x3f80000003127423 */ /* 0x001fc80000000013 */
[----:B------:R-:W-:-:S04]  /*2f80*/  FFMA R3, R3, R18, R3 ;  /* 0x0000001203037223 */ /* 0x000fc80000000003 */
[----:B------:R-:W-:-:S04]  /*2f90*/  FFMA R18, R0, R3, RZ ;  /* 0x0000000300127223 */ /* 0x000fc800000000ff */
[----:B------:R-:W-:-:S04]  /*2fa0*/  FFMA R15, R19, R18, R0 ;  /* 0x00000012130f7223 */ /* 0x000fc80000000000 */
[----:B------:R-:W-:Y:S01]  /*2fb0*/  FFMA R18, R3, R15, R18 ;  /* 0x0000000f03127223 */ /* 0x000fe20000000012 */
[----:B------:R-:W-:-:S03]  /*2fc0*/  IADD3 R15, PT, PT, R16, 0x7f, -R14 ;  /* 0x0000007f100f7810 */ /* 0x000fc60007ffe80e */
[----:B------:R-:W-:Y:S02]  /*2fd0*/  FFMA R19, R19, R18, R0 ;  /* 0x0000001213137223 */ /* 0x000fe40000000000 */
[----:B------:R-:W-:Y:S02]  /*2fe0*/  IMAD.IADD R15, R15, 0x1, R12 ;  /* 0x000000010f0f7824 */ /* 0x000fe400078e020c */
[----:B------:R-:W-:-:S05]  /*2ff0*/  FFMA R0, R3, R19, R18 ;  /* 0x0000001303007223 */ /* 0x000fca0000000012 */
[----:B------:R-:W-:-:S04]  /*3000*/  SHF.R.U32.HI R14, RZ, 0x17, R0 ;  /* 0x00000017ff0e7819 */ /* 0x000fc80000011600 */
[----:B------:R-:W-:-:S04]  /*3010*/  LOP3.LUT R14, R14, 0xff, RZ, 0xc0, !PT ;  /* 0x000000ff0e0e7812 */ /* 0x000fc800078ec0ff */
[----:B------:R-:W-:-:S05]  /*3020*/  IADD3 R16, PT, PT, R14, R15, RZ ;  /* 0x0000000f0e107210 */ /* 0x000fca0007ffe0ff */
        /* <DEDUP_REMOVED lines=11> */
[C---:B------:R-:W-:Y:S02]  /*30e0*/  IADD3 R15, PT, PT, R16.reuse, 0x20, RZ ;  /* 0x00000020100f7810 */ /* 0x040fe40007ffe0ff */
[----:B------:R-:W-:Y:S02]  /*30f0*/  ISETP.NE.AND P3, PT, R16, RZ, PT ;  /* 0x000000ff1000720c */ /* 0x000fe40003f65270 */
[----:B------:R-:W-:Y:S01]  /*3100*/  LOP3.LUT R14, R12, 0x7fffff, RZ, 0xc0, !PT ;  /* 0x007fffff0c0e7812 */ /* 0x000fe200078ec0ff */
[CCC-:B------:R-:W-:Y:S01]  /*3110*/  FFMA.RP R12, R3.reuse, R19.reuse, R18.reuse ;  /* 0x00000013030c7223 */ /* 0x1c0fe20000008012 */
[----:B------:R-:W-:Y:S01]  /*3120*/  FFMA.RM R3, R3, R19, R18 ;  /* 0x0000001303037223 */ /* 0x000fe20000004012 */
        /* <DEDUP_REMOVED lines=12> */
[----:B------:R-:W-:-:S04]  /*31f0*/  LOP3.LUT R12, R12, R3, RZ, 0xc0, !PT ;  /* 0x000000030c0c7212 */ /* 0x000fc800078ec0ff */
[----:B------:R-:W-:-:S04]  /*3200*/  IADD3 R15, PT, PT, R15, R12, RZ ;  /* 0x0000000c0f0f7210 */ /* 0x000fc80007ffe0ff */
[----:B------:R-:W-:Y:S01]  /*3210*/  LOP3.LUT R0, R15, R0, RZ, 0xfc, !PT ;  /* 0x000000000f007212 */ /* 0x000fe200078efcff */
[----:B------:R-:W-:Y:S06]  /*3220*/  BRA `(.L_x_49) ;  /* 0x0000000000107947 */ /* 0x000fec0003800000 */
.L_x_48:
[----:B------:R-:W-:-:S04]  /*3230*/  LOP3.LUT R0, R0, 0x80000000, RZ, 0xc0, !PT ;  /* 0x8000000000007812 */ /* 0x000fc800078ec0ff */
[----:B------:R-:W-:Y:S01]  /*3240*/  LOP3.LUT R0, R0, 0x7f800000, RZ, 0xfc, !PT ;  /* 0x7f80000000007812 */ /* 0x000fe200078efcff */
[----:B------:R-:W-:Y:S06]  /*3250*/  BRA `(.L_x_49) ;  /* 0x0000000000047947 */ /* 0x000fec0003800000 */
.L_x_47:
[----:B------:R-:W-:-:S07]  /*3260*/  IMAD R0, R15, 0x800000, R0 ;  /* 0x008000000f007824 */ /* 0x000fce00078e0200 */
.L_x_49:
[----:B------:R-:W-:Y:S05]  /*3270*/  BSYNC.RECONVERGENT B2 ;  /* 0x0000000000027941 */ /* 0x000fea0003800200 */
.L_x_46:
[----:B------:R-:W-:Y:S05]  /*3280*/  BRA `(.L_x_50) ;  /* 0x0000000000207947 */ /* 0x000fea0003800000 */
.L_x_45:
[----:B------:R-:W-:-:S04]  /*3290*/  LOP3.LUT R0, R16, 0x80000000, R15, 0x48, !PT ;  /* 0x8000000010007812 */ /* 0x000fc800078e480f */
[----:B------:R-:W-:Y:S01]  /*32a0*/  LOP3.LUT R0, R0, 0x7f800000, RZ, 0xfc, !PT ;  /* 0x7f80000000007812 */ /* 0x000fe200078efcff */
[----:B------:R-:W-:Y:S06]  /*32b0*/  BRA `(.L_x_50) ;  /* 0x0000000000147947 */ /* 0x000fec0003800000 */
.L_x_44:
[----:B------:R-:W-:Y:S01]  /*32c0*/  LOP3.LUT R0, R16, 0x80000000, R15, 0x48, !PT ;  /* 0x8000000010007812 */ /* 0x000fe200078e480f */
[----:B------:R-:W-:Y:S06]  /*32d0*/  BRA `(.L_x_50) ;  /* 0x00000000000c7947 */ /* 0x000fec0003800000 */
.L_x_43:
[----:B------:R-:W0:Y:S01]  /*32e0*/  MUFU.RSQ R0, -QNAN ;  /* 0xffc0000000007908 */ /* 0x000e220000001400 */
[----:B------:R-:W-:Y:S05]  /*32f0*/  BRA `(.L_x_50) ;  /* 0x0000000000047947 */ /* 0x000fea0003800000 */
.L_x_42:
[----:B------:R-:W-:-:S07]  /*3300*/  FADD.FTZ R0, R0, R3 ;  /* 0x0000000300007221 */ /* 0x000fce0000010000 */
.L_x_50:
[----:B------:R-:W-:Y:S05]  /*3310*/  BSYNC.RECONVERGENT B1 ;  /* 0x0000000000017941 */ /* 0x000fea0003800200 */
.L_x_40:
[----:B------:R-:W-:-:S04]  /*3320*/  HFMA2 R3, -RZ, RZ, 0, 0 ;  /* 0x00000000ff037431 */ /* 0x000fc800000001ff */
[----:B0-----:R-:W-:Y:S05]  /*3330*/  RET.REL.NODEC R2 `(_Z46nppiGradientVectorPrewittBorder_16s_C1R_kernelPKsi8NppiSize9NppiPointPsiS3_iS1_12NppiMaskSize14NppiBorderType) ;  /* 0xffffffcc02307950 */ /* 0x001fea0003c3ffff */
.L_x_51:
        /* <DEDUP_REMOVED lines=12> */
.L_x_132:


//--------------------- .text._Z48nppiGradientVectorPrewittBorder_8u32f_C1R_kernelPKhi8NppiSize9NppiPointPfiS3_iS1_12NppiMaskSize14NppiBorderType --------------------------
	.section	.text._Z48nppiGradientVectorPrewittBorder_8u32f_C1R_kernelPKhi8NppiSize9NppiPointPfiS3_iS1_12NppiMaskSize14NppiBorderType,"ax",@progbits
	.align	128
        .global         _Z48nppiGradientVectorPrewittBorder_8u32f_C1R_kernelPKhi8NppiSize9NppiPointPfiS3_iS1_12NppiMaskSize14NppiBorderType
        .type           _Z48nppiGradientVectorPrewittBorder_8u32f_C1R_kernelPKhi8NppiSize9NppiPointPfiS3_iS1_12NppiMaskSize14NppiBorderType,@function
        .size           _Z48nppiGradientVectorPrewittBorder_8u32f_C1R_kernelPKhi8NppiSize9NppiPointPfiS3_iS1_12NppiMaskSize14NppiBorderType,(.L_x_135 - _Z48nppiGradientVectorPrewittBorder_8u32f_C1R_kernelPKhi8NppiSize9NppiPointPfiS3_iS1_12NppiMaskSize14NppiBorderType)
        .other          _Z48nppiGradientVectorPrewittBorder_8u32f_C1R_kernelPKhi8NppiSize9NppiPointPfiS3_iS1_12NppiMaskSize14NppiBorderType,@"STO_CUDA_ENTRY STV_DEFAULT"
_Z48nppiGradientVectorPrewittBorder_8u32f_C1R_kernelPKhi8NppiSize9NppiPointPfiS3_iS1_12NppiMaskSize14NppiBorderType:
.text._Z48nppiGradientVectorPrewittBorder_8u32f_C1R_kernelPKhi8NppiSize9NppiPointPfiS3_iS1_12NppiMaskSize14NppiBorderType:
        /* <DEDUP_REMOVED lines=26> */
[----:B----4-:R-:W-:Y:S02]  /*01a0*/  IADD3 R6, P2, PT, R7, UR10, RZ ;  /* 0x0000000a07067c10 */ /* 0x010fe4000ff5e0ff */
[----:B------:R-:W-:Y:S02]  /*01b0*/  LEA.HI.X.SX32 R5, R3, UR9, 0x1, P1 ;  /* 0x0000000903057c11 */ /* 0x000fe400088f0eff */
[----:B------:R-:W-:Y:S01]  /*01c0*/  LEA.HI.X.SX32 R7, R7, UR11, 0x1, P2 ;  /* 0x0000000b07077c11 */ /* 0x000fe200090f0eff */
[----:B-----5:R-:W-:Y:S02]  /*01d0*/  VIADD R0, R0, UR13 ;  /* 0x0000000d00007c36 */ /* 0x020fe40008000000 */
[----:B-1----:R-:W-:Y:S02]  /*01e0*/  VIADD R19, R9, UR12 ;  /* 0x0000000c09137c36 */ /* 0x002fe40008000000 */
[----:B------:R-:W-:Y:S05]  /*01f0*/  @P0 BRA `(.L_x_52) ;  /* 0x0000000c00d00947 */ /* 0x000fea0003800000 */
[----:B------:R-:W-:-:S05]  /*0200*/  VIADD R2, R2, 0xffffffff ;  /* 0xffffffff02027836 */ /* 0x000fca0000000000 */
[----:B------:R-:W-:-:S05]  /*0210*/  VIMNMX.U32 R2, PT, PT, R2, 0x2, PT ;  /* 0x0000000202027848 */ /* 0x000fca0003fe0000 */
[----:B------:R-:W-:-:S04]  /*0220*/  IMAD.SHL.U32 R8, R2, 0x4, RZ ;  /* 0x0000000402087824 */ /* 0x000fc800078e00ff */
[----:B------:R-:W1:Y:S02]  /*0230*/  LDC R2, c[0x2][R8] ;  /* 0x0080000008027b82 */ /* 0x000e640000000800 */
[----:B-1----:R-:W-:-:S04]  /*0240*/  SHF.R.S32.HI R3, RZ, 0x1f, R2 ;  /* 0x0000001fff037819 */ /* 0x002fc80000011402 */
.L_x_112:
[----:B0-----:R-:W-:Y:S05]  /*0250*/  BRX R2 -0x260                                                                                                                             (*"BRANCH_TARGETS .L_x_113,.L_x_114,.L_x_115"*) ;  /* 0xfffffffc02687949 */ /* 0x001fea000383ffff */
.L_x_114:
        /* <DEDUP_REMOVED lines=19> */
[-C--:B-1----:R-:W-:Y:S02]  /*0390*/  IADD3 R12, P0, P1, R15, R2.reuse, R17 ;  /* 0x000000020f0c7210 */ /* 0x082fe4000791e011 */
[----:B------:R-:W-:Y:S02]  /*03a0*/  VIADDMNMX.RELU R19, R19, 0x1, R8, PT ;  /* 0x0000000113137846 */ /* 0x000fe40003801108 */
[CC--:B------:R-:W-:Y:S02]  /*03b0*/  IADD3 R14, P2, P3, R15.reuse, R2.reuse, R11 ;  /* 0x000000020f0e7210 */ /* 0x0c0fe40007b5e00b */
[----:B------:R-:W-:Y:S02]  /*03c0*/  IADD3.X R13, PT, PT, R22, R3, RZ, P0, P1 ;  /* 0x00000003160d7210 */ /* 0x000fe400007e24ff */
[----:B------:R-:W-:-:S02]  /*03d0*/  IADD3 R24, P0, P1, R15, R2, R19 ;  /* 0x000000020f187210 */ /* 0x000fc4000791e013 */
[-C--:B------:R-:W-:Y:S01]  /*03e0*/  IADD3.X R15, PT, PT, R22, R3.reuse, RZ, P2, P3 ;  /* 0x00000003160f7210 */ /* 0x080fe200017e64ff */
[----:B------:R0:W3:Y:S01]  /*03f0*/  LDG.E.U8 R0, desc[UR4][R12.64] ;  /* 0x000000040c007981 */ /* 0x0000e2000c1e1100 */
[----:B------:R-:W-:Y:S02]  /*0400*/  SHF.R.S32.HI R26, RZ, 0x1f, R16 ;  /* 0x0000001fff1a7819 */ /* 0x000fe40000011410 */
[-C--:B------:R-:W-:Y:S01]  /*0410*/  IADD3 R20, P2, P3, R16, R2.reuse, R17 ;  /* 0x0000000210147210 */ /* 0x080fe20007b5e011 */
[----:B------:R-:W2:Y:S01]  /*0420*/  LDG.E.U8 R14, desc[UR4][R14.64] ;  /* 0x000000040e0e7981 */ /* 0x000ea2000c1e1100 */
[-C--:B------:R-:W-:Y:S02]  /*0430*/  IADD3.X R25, PT, PT, R22, R3.reuse, RZ, P0, P1 ;  /* 0x0000000316197210 */ /* 0x080fe400007e24ff */
[-C--:B------:R-:W-:Y:S02]  /*0440*/  IADD3 R22, P0, P1, R16, R2.reuse, R11 ;  /* 0x0000000210167210 */ /* 0x080fe4000791e00b */
[----:B------:R-:W-:Y:S01]  /*0450*/  IADD3.X R21, PT, PT, R26, R3, RZ, P2, P3 ;  /* 0x000000031a157210 */ /* 0x000fe200017e64ff */
[----:B------:R-:W4:Y:S01]  /*0460*/  LDG.E.U8 R8, desc[UR4][R24.64] ;  /* 0x0000000418087981 */ /* 0x000f22000c1e1100 */
[----:B------:R-:W-:-:S02]  /*0470*/  IADD3 R16, P2, P3, R16, R2, R19 ;  /* 0x0000000210107210 */ /* 0x000fc40007b5e013 */
[-C--:B------:R-:W-:Y:S01]  /*0480*/  IADD3.X R23, PT, PT, R26, R3.reuse, RZ, P0, P1 ;  /* 0x000000031a177210 */ /* 0x080fe200007e24ff */
[----:B------:R-:W5:Y:S01]  /*0490*/  LDG.E.U8 R20, desc[UR4][R20.64] ;  /* 0x0000000414147981 */ /* 0x000f62000c1e1100 */
[-C--:B------:R-:W-:Y:S02]  /*04a0*/  IADD3 R10, P0, P1, R18, R2.reuse, R17 ;  /* 0x00000002120a7210 */ /* 0x080fe4000791e011 */
[----:B------:R-:W-:Y:S01]  /*04b0*/  SHF.R.S32.HI R28, RZ, 0x1f, R18 ;  /* 0x0000001fff1c7819 */ /* 0x000fe20000011412 */
[----:B------:R-:W5:Y:S01]  /*04c0*/  LDG.E.U8 R22, desc[UR4][R22.64] ;  /* 0x0000000416167981 */ /* 0x000f62000c1e1100 */
[-C--:B------:R-:W-:Y:S02]  /*04d0*/  IADD3.X R17, PT, PT, R26, R3.reuse, RZ, P2, P3 ;  /* 0x000000031a117210 */ /* 0x080fe400017e64ff */
[-C--:B0-----:R-:W-:Y:S02]  /*04e0*/  IADD3 R12, P2, P3, R18, R2.reuse, R11 ;  /* 0x00000002120c7210 */ /* 0x081fe40007b5e00b */
[----:B------:R-:W-:Y:S01]  /*04f0*/  IADD3.X R11, PT, PT, R28, R3, RZ, P0, P1 ;  /* 0x000000031c0b7210 */ /* 0x000fe200007e24ff */
[----:B------:R-:W5:Y:S01]  /*0500*/  LDG.E.U8 R16, desc[UR4][R16.64] ;  /* 0x0000000410107981 */ /* 0x000f62000c1e1100 */
[----:B------:R-:W-:-:S02]  /*0510*/  IADD3 R2, P0, P1, R18, R2, R19 ;  /* 0x0000000212027210 */ /* 0x000fc4000791e013 */
[CC--:B------:R-:W-:Y:S01]  /*0520*/  IADD3.X R13, PT, PT, R28.reuse, R3.reuse, RZ, P2, P3 ;  /* 0x000000031c0d7210 */ /* 0x0c0fe200017e64ff */
[----:B------:R4:W5:Y:S01]  /*0530*/  LDG.E.U8 R10, desc[UR4][R10.64] ;  /* 0x000000040a0a7981 */ /* 0x000962000c1e1100 */
[----:B------:R-:W-:-:S03]  /*0540*/  IADD3.X R3, PT, PT, R28, R3, RZ, P0, P1 ;  /* 0x000000031c037210 */ /* 0x000fc600007e24ff */
[----:B------:R-:W5:Y:S04]  /*0550*/  LDG.E.U8 R12, desc[UR4][R12.64] ;  /* 0x000000040c0c7981 */ /* 0x000f68000c1e1100 */
[----:B------:R5:W5:Y:S01]  /*0560*/  LDG.E.U8 R2, desc[UR4][R2.64] ;  /* 0x0000000402027981 */ /* 0x000b62000c1e1100 */
[----:B---3--:R-:W-:Y:S02]  /*0570*/  I2FP.F32.U32 R0, R0 ;  /* 0x0000000000007245 */ /* 0x008fe40000201000 */
[----:B--2---:R-:W-:-:S03]  /*0580*/  I2FP.F32.U32 R15, R14 ;  /* 0x0000000e000f7245 */ /* 0x004fc60000201000 */
[C---:B------:R-:W-:Y:S01]  /*0590*/  FFMA R14, R0.reuse, UR8, RZ ;  /* 0x00000008000e7c23 */ /* 0x040fe200080000ff */
        /* <DEDUP_REMOVED lines=25> */
.L_x_113:
[----:B------:R-:W0:Y:S01]  /*0730*/  LDCU UR6, c[0x0][0x390] ;  /* 0x00007200ff0677ac */ /* 0x000e220008000800 */
[C---:B------:R-:W-:Y:S02]  /*0740*/  VIADD R2, R0.reuse, 0xffffffff ;  /* 0xffffffff00027836 */ /* 0x040fe40000000000 */
[C---:B------:R-:W-:Y:S01]  /*0750*/  VIADD R27, R19.reuse, 0x1 ;  /* 0x00000001131b7836 */ /* 0x040fe20000000000 */
[----:B------:R-:W1:Y:S01]  /*0760*/  LDCU UR7, c[0x0][0x38c] ;  /* 0x00007180ff0777ac */ /* 0x000e620008000800 */
[----:B------:R-:W2:Y:S01]  /*0770*/  LDCU UR8, c[0x3][0x4] ;  /* 0x00c00080ff0877ac */ /* 0x000ea20008000800 */
[----:B------:R-:W3:Y:S01]  /*0780*/  LDCU UR9, c[0x3][0x28] ;  /* 0x00c00500ff0977ac */ /* 0x000ee20008000800 */
[----:B------:R-:W4:Y:S01]  /*0790*/  LDCU UR10, c[0x3][0x8] ;  /* 0x00c00100ff0a77ac */ /* 0x000f220008000800 */
[----:B0-----:R-:W-:Y:S01]  /*07a0*/  ISETP.GT.AND P2, PT, R0, UR6, PT ;  /* 0x0000000600007c0c */ /* 0x001fe2000bf44270 */
[----:B------:R-:W0:Y:S01]  /*07b0*/  LDCU UR11, c[0x3][0x2c] ;  /* 0x00c00580ff0b77ac */ /* 0x000e220008000800 */
[----:B-1----:R-:W-:-:S02]  /*07c0*/  ISETP.GT.AND P4, PT, R19, UR7, PT ;  /* 0x0000000713007c0c */ /* 0x002fc4000bf84270 */
[C---:B------:R-:W-:Y:S01]  /*07d0*/  ISETP.GE.AND P0, PT, R19.reuse, UR7, PT ;  /* 0x0000000713007c0c */ /* 0x040fe2000bf06270 */
[----:B------:R-:W1:Y:S01]  /*07e0*/  LDCU UR12, c[0x3][0xc] ;  /* 0x00c00180ff0c77ac */ /* 0x000e620008000800 */
[----:B------:R-:W-:Y:S02]  /*07f0*/  ISETP.LT.OR P2, PT, R0, 0x1, P2 ;  /* 0x000000010000780c */ /* 0x000fe40001741670 */
[C---:B------:R-:W-:Y:S01]  /*0800*/  ISETP.LT.OR P4, PT, R19.reuse, 0x1, P4 ;  /* 0x000000011300780c */ /* 0x040fe20002781670 */
[----:B------:R-:W5:Y:S01]  /*0810*/  LDCU UR13, c[0x3][0x30] ;  /* 0x00c00600ff0d77ac */ /* 0x000f620008000800 */
[----:B------:R-:W-:Y:S02]  /*0820*/  ISETP.LT.OR P1, PT, R19, RZ, P0 ;  /* 0x000000ff1300720c */ /* 0x000fe40000721670 */
[----:B------:R-:W-:Y:S01]  /*0830*/  PLOP3.LUT P0, PT, P4, P2, PT, 0xf8, 0x8f ;  /* 0x00000000008f781c */ /* 0x000fe20002705f70 */
[----:B------:R-:W5:Y:S01]  /*0840*/  LDCU UR14, c[0x3][0x10] ;  /* 0x00c00200ff0e77ac */ /* 0x000f620008000800 */
[----:B------:R-:W-:-:S02]  /*0850*/  PLOP3.LUT P3, PT, P1, P2, PT, 0xf8, 0x8f ;  /* 0x00000000008f781c */ /* 0x000fc40000f65f70 */
[----:B------:R-:W-:Y:S01]  /*0860*/  P2R R12, PR, RZ, 0x2 ;  /* 0x00000002ff0c7803 */ /* 0x000fe20000000000 */
[----:B------:R-:W5:Y:S01]  /*0870*/  LDCU UR15, c[0x3][0x34] ;  /* 0x00c00680ff0f77ac */ /* 0x000f620008000800 */
[----:B------:R-:W-:Y:S02]  /*0880*/  P2R R26, PR, RZ, 0x1 ;  /* 0x00000001ff1a7803 */ /* 0x000fe40000000000 */
[----:B------:R-:W-:Y:S01]  /*0890*/  P2R R30, PR, RZ, 0x8 ;  /* 0x00000008ff1e7803 */ /* 0x000fe20000000000 */
[----:B------:R-:W5:Y:S04]  /*08a0*/  LDCU UR16, c[0x3][0x14] ;  /* 0x00c00280ff1077ac */ /* 0x000f680008000800 */
[----:B------:R-:W2:Y:S01]  /*08b0*/  @!P0 LDC R3, c[0x0][0x388] ;  /* 0x0000e200ff038b82 */ /* 0x000ea20000000800 */
[----:B------:R-:W-:Y:S01]  /*08c0*/  @!P0 VIADD R21, R19, 0xffffffff ;  /* 0xffffffff13158836 */ /* 0x000fe20000000000 */
[----:B------:R-:W5:Y:S01]  /*08d0*/  LDCU UR17, c[0x3][0x38] ;  /* 0x00c00700ff1177ac */ /* 0x000f620008000800 */
[----:B------:R-:W5:Y:S05]  /*08e0*/  LDCU UR18, c[0x3][0x18] ;  /* 0x00c00300ff1277ac */ /* 0x000f6a0008000800 */
[----:B------:R-:W3:Y:S01]  /*08f0*/  @!P3 LDC R13, c[0x0][0x388] ;  /* 0x0000e200ff0dbb82 */ /* 0x000ee20000000800 */
[----:B------:R-:W5:Y:S07]  /*0900*/  LDCU UR19, c[0x3][0x3c] ;  /* 0x00c00780ff1377ac */ /* 0x000f6e0008000800 */
[----:B------:R-:W4:Y:S08]  /*0910*/  @!P0 LDC.64 R10, c[0x0][0x380] ;  /* 0x0000e000ff0a8b82 */ /* 0x000f300000000a00 */
[----:B------:R-:W0:Y:S01]  /*0920*/  @!P3 LDC.64 R16, c[0x0][0x380] ;  /* 0x0000e000ff10bb82 */ /* 0x000e220000000a00 */
[----:B--2---:R-:W-:-:S05]  /*0930*/  @!P0 IMAD R3, R2, R3, RZ ;  /* 0x0000000302038224 */ /* 0x004fca00078e02ff */
[----:B------:R-:W-:Y:S01]  /*0940*/  @!P0 SHF.R.S32.HI R8, RZ, 0x1f, R3 ;  /* 0x0000001fff088819 */ /* 0x000fe20000011403 */
[----:B---3--:R-:W-:Y:S01]  /*0950*/  @!P3 IMAD R13, R2, R13, RZ ;  /* 0x0000000d020db224 */ /* 0x008fe200078e02ff */
[----:B----4-:R-:W-:-:S04]  /*0960*/  @!P0 IADD3 R20, P1, P5, R3, R10, R21 ;  /* 0x0000000a03148210 */ /* 0x010fc80007d3e015 */
[----:B------:R-:W-:Y:S02]  /*0970*/  @!P0 IADD3.X R21, PT, PT, R8, R11, RZ, P1, P5 ;  /* 0x0000000b08158210 */ /* 0x000fe40000fea4ff */
[----:B------:R-:W-:Y:S02]  /*0980*/  @!P3 SHF.R.S32.HI R8, RZ, 0x1f, R13 ;  /* 0x0000001fff08b819 */ /* 0x000fe4000001140d */
[----:B0-----:R-:W-:-:S04]  /*0990*/  @!P3 IADD3 R16, P1, P5, R13, R16, R19 ;  /* 0x000000100d10b210 */ /* 0x001fc80007d3e013 */
[----:B------:R-:W-:Y:S02]  /*09a0*/  @!P3 IADD3.X R17, PT, PT, R8, R17, RZ, P1, P5 ;  /* 0x000000110811b210 */ /* 0x000fe40000fea4ff */
[----:B------:R-:W-:Y:S01]  /*09b0*/  ISETP.GE.AND P1, PT, R27, UR7, PT ;  /* 0x000000071b007c0c */ /* 0x000fe2000bf26270 */
[----:B------:R-:W0:Y:S01]  /*09c0*/  LDCU UR7, c[0x3][0x24] ;  /* 0x00c00480ff0777ac */ /* 0x000e220008000800 */
[----:B------:R-:W-:Y:S02]  /*09d0*/  ISETP.NE.AND P3, PT, R12, RZ, PT ;  /* 0x000000ff0c00720c */ /* 0x000fe40003f65270 */
[----:B------:R-:W-:-:S04]  /*09e0*/  ISETP.LT.OR P0, PT, R19, -0x1, P1 ;  /* 0xffffffff1300780c */ /* 0x000fc80000f01670 */
[----:B------:R-:W-:Y:S02]  /*09f0*/  PLOP3.LUT P2, PT, P0, P2, PT, 0xf8, 0x8f ;  /* 0x00000000008f781c */ /* 0x000fe40000745f70 */
[----:B------:R-:W-:Y:S02]  /*0a00*/  P2R R18, PR, RZ, 0x1 ;  /* 0x00000001ff127803 */ /* 0x000fe40000000000 */
[----:B------:R-:W-:-:S09]  /*0a10*/  P2R R31, PR, RZ, 0x4 ;  /* 0x00000004ff1f7803 */ /* 0x000fd20000000000 */
[----:B------:R-:W2:Y:S08]  /*0a20*/  @!P2 LDC R3, c[0x0][0x388] ;  /* 0x0000e200ff03ab82 */ /* 0x000eb00000000800 */
[----:B------:R-:W3:Y:S01]  /*0a30*/  @!P2 LDC.64 R14, c[0x0][0x380] ;  /* 0x0000e000ff0eab82 */ /* 0x000ee20000000a00 */
[----:B--2---:R-:W-:-:S05]  /*0a40*/  @!P2 IMAD R3, R2, R3, RZ ;  /* 0x000000030203a224 */ /* 0x004fca00078e02ff */
[----:B------:R-:W-:Y:S02]  /*0a50*/  @!P2 SHF.R.S32.HI R2, RZ, 0x1f, R3 ;  /* 0x0000001fff02a819 */ /* 0x000fe40000011403 */
[----:B---3--:R-:W-:-:S04]  /*0a60*/  @!P2 IADD3 R14, P1, P5, R3, R14, R27 ;  /* 0x0000000e030ea210 */ /* 0x008fc80007d3e01b */
[----:B------:R-:W-:Y:S02]  /*0a70*/  @!P2 IADD3.X R15, PT, PT, R2, R15, RZ, P1, P5 ;  /* 0x0000000f020fa210 */ /* 0x000fe40000fea4ff */
[----:B------:R-:W-:-:S04]  /*0a80*/  ISETP.GE.AND P5, PT, R0, UR6, PT ;  /* 0x0000000600007c0c */ /* 0x000fc8000bfa6270 */
[----:B------:R-:W-:-:S04]  /*0a90*/  ISETP.LT.OR P5, PT, R0, RZ, P5 ;  /* 0x000000ff0000720c */ /* 0x000fc80002fa1670 */
[----:B------:R-:W-:-:S13]  /*0aa0*/  PLOP3.LUT P1, PT, P4, P5, PT, 0xf8, 0x8f ;  /* 0x00000000008f781c */ /* 0x000fda000272bf70 */
[----:B------:R-:W2:Y:S01]  /*0ab0*/  @!P1 LDC R11, c[0x0][0x388] ;  /* 0x0000e200ff0b9b82 */ /* 0x000ea20000000800 */
[----:B------:R-:W-:-:S07]  /*0ac0*/  @!P1 VIADD R10, R19, 0xffffffff ;  /* 0xffffffff130a9836 */ /* 0x000fce0000000000 */
[----:B------:R-:W3:Y:S01]  /*0ad0*/  @!P1 LDC.64 R2, c[0x0][0x380] ;  /* 0x0000e000ff029b82 */ /* 0x000ee20000000a00 */
[----:B--2---:R-:W-:-:S05]  /*0ae0*/  @!P1 IMAD R11, R0, R11, RZ ;  /* 0x0000000b000b9224 */ /* 0x004fca00078e02ff */
[----:B------:R-:W-:Y:S02]  /*0af0*/  @!P1 SHF.R.S32.HI R8, RZ, 0x1f, R11 ;  /* 0x0000001fff089819 */ /* 0x000fe4000001140b */
[----:B---3--:R-:W-:-:S04]  /*0b00*/  @!P1 IADD3 R2, P0, P6, R11, R2, R10 ;  /* 0x000000020b029210 */ /* 0x008fc80007e1e00a */
[----:B------:R-:W-:Y:S02]  /*0b10*/  @!P1 IADD3.X R3, PT, PT, R8, R3, RZ, P0, P6 ;  /* 0x0000000308039210 */ /* 0x000fe400007ec4ff */
[----:B------:R-:W-:-:S03]  /*0b20*/  PLOP3.LUT P0, PT, P3, P5, PT, 0xf8, 0x8f ;  /* 0x00000000008f781c */ /* 0x000fc60001f0bf70 */
[----:B------:R2:W3:Y:S01]  /*0b30*/  @!P1 LDG.E.U8 R2, desc[UR4][R2.64] ;  /* 0x0000000402029981 */ /* 0x0004e2000c1e1100 */
[----:B------:R-:W-:-:S09]  /*0b40*/  P2R R28, PR, RZ, 0x1 ;  /* 0x00000001ff1c7803 */ /* 0x000fd20000000000 */
[----:B------:R-:W4:Y:S08]  /*0b50*/  @!P0 LDC R11, c[0x0][0x388] ;  /* 0x0000e200ff0b8b82 */ /* 0x000f300000000800 */
[----:B------:R-:W1:Y:S01]  /*0b60*/  @!P0 LDC.64 R12, c[0x0][0x380] ;  /* 0x0000e000ff0c8b82 */ /* 0x000e620000000a00 */
[----:B----4-:R-:W-:-:S05]  /*0b70*/  @!P0 IMAD R11, R0, R11, RZ ;  /* 0x0000000b000b8224 */ /* 0x010fca00078e02ff */
[----:B------:R-:W-:Y:S02]  /*0b80*/  @!P0 SHF.R.S32.HI R8, RZ, 0x1f, R11 ;  /* 0x0000001fff088819 */ /* 0x000fe4000001140b */
[----:B-1----:R-:W-:-:S04]  /*0b90*/  @!P0 IADD3 R12, P2, P6, R11, R12, R19 ;  /* 0x0000000c0b0c8210 */ /* 0x002fc80007e5e013 */
[----:B------:R-:W-:Y:S02]  /*0ba0*/  @!P0 IADD3.X R13, PT, PT, R8, R13, RZ, P2, P6 ;  /* 0x0000000d080d8210 */ /* 0x000fe400017ec4ff */
[----:B------:R-:W-:-:S04]  /*0bb0*/  ISETP.NE.AND P0, PT, R18, RZ, PT ;  /* 0x000000ff1200720c */ /* 0x000fc80003f05270 */
[----:B------:R-:W-:-:S04]  /*0bc0*/  PLOP3.LUT P2, PT, P0, P5, PT, 0xf8, 0x8f ;  /* 0x00000000008f781c */ /* 0x000fc8000074bf70 */
[----:B------:R-:W-:-:S09]  /*0bd0*/  P2R R29, PR, RZ, 0x4 ;  /* 0x00000004ff1d7803 */ /* 0x000fd20000000000 */
[----:B------:R-:W1:Y:S08]  /*0be0*/  @!P2 LDC R23, c[0x0][0x388] ;  /* 0x0000e200ff17ab82 */ /* 0x000e700000000800 */
[----:B------:R-:W4:Y:S01]  /*0bf0*/  @!P2 LDC.64 R10, c[0x0][0x380] ;  /* 0x0000e000ff0aab82 */ /* 0x000f220000000a00 */
[----:B-1----:R-:W-:-:S05]  /*0c00*/  @!P2 IMAD R23, R0, R23, RZ ;  /* 0x000000170017a224 */ /* 0x002fca00078e02ff */
[----:B------:R-:W-:Y:S02]  /*0c10*/  @!P2 SHF.R.S32.HI R8, RZ, 0x1f, R23 ;  /* 0x0000001fff08a819 */ /* 0x000fe40000011417 */
[----:B----4-:R-:W-:-:S04]  /*0c20*/  @!P2 IADD3 R10, P6, P5, R23, R10, R27 ;  /* 0x0000000a170aa210 */ /* 0x010fc80007dde01b */
[----:B------:R-:W-:Y:S01]  /*0c30*/  @!P2 IADD3.X R11, PT, PT, R8, R11, RZ, P6, P5 ;  /* 0x0000000b080ba210 */ /* 0x000fe200037ea4ff */
[----:B------:R-:W-:-:S05]  /*0c40*/  VIADD R8, R0, 0x1 ;  /* 0x0000000100087836 */ /* 0x000fca0000000000 */
[----:B------:R-:W-:Y:S01]  /*0c50*/  ISETP.GE.AND P6, PT, R8, UR6, PT ;  /* 0x0000000608007c0c */ /* 0x000fe2000bfc6270 */
[----:B------:R-:W1:Y:S03]  /*0c60*/  LDCU UR6, c[0x3][URZ] ;  /* 0x00c00000ff0677ac */ /* 0x000e660008000800 */
[----:B------:R-:W-:-:S04]  /*0c70*/  ISETP.LT.OR P6, PT, R0, -0x1, P6 ;  /* 0xffffffff0000780c */ /* 0x000fc800037c1670 */
[----:B------:R-:W-:-:S13]  /*0c80*/  PLOP3.LUT P4, PT, P4, P6, PT, 0xf8, 0x8f ;  /* 0x00000000008f781c */ /* 0x000fda000278df70 */
[----:B------:R-:W4:Y:S01]  /*0c90*/  @!P4 LDC R25, c[0x0][0x388] ;  /* 0x0000e200ff19cb82 */ /* 0x000f220000000800 */
[----:B------:R-:W-:-:S07]  /*0ca0*/  @!P4 VIADD R18, R19, 0xffffffff ;  /* 0xffffffff1312c836 */ /* 0x000fce0000000000 */
[----:B------:R-:W5:Y:S01]  /*0cb0*/  @!P4 LDC.64 R22, c[0x0][0x380] ;  /* 0x0000e000ff16cb82 */ /* 0x000f620000000a00 */
[----:B----4-:R-:W-:-:S05]  /*0cc0*/  @!P4 IMAD R25, R8, R25, RZ ;  /* 0x000000190819c224 */ /* 0x010fca00078e02ff */
[----:B------:R-:W-:Y:S02]  /*0cd0*/  @!P4 SHF.R.S32.HI R0, RZ, 0x1f, R25 ;  /* 0x0000001fff00c819 */ /* 0x000fe40000011419 */
[----:B-----5:R-:W-:-:S04]  /*0ce0*/  @!P4 IADD3 R22, P2, P5, R25, R22, R18 ;  /* 0x000000161916c210 */ /* 0x020fc80007d5e012 */
[----:B------:R-:W-:Y:S02]  /*0cf0*/  @!P4 IADD3.X R23, PT, PT, R0, R23, RZ, P2, P5 ;  /* 0x000000170017c210 */ /* 0x000fe400017ea4ff */
[----:B------:R-:W-:Y:S02]  /*0d00*/  PLOP3.LUT P5, PT, P3, P6, PT, 0xf8, 0x8f ;  /* 0x00000000008f781c */ /* 0x000fe40001fadf70 */
[----:B------:R-:W-:Y:S01]  /*0d10*/  PLOP3.LUT P6, PT, P0, P6, PT, 0xf8, 0x8f ;  /* 0x00000000008f781c */ /* 0x000fe200007cdf70 */
[----:B------:R-:W4:Y:S10]  /*0d20*/  @!P4 LDG.E.U8 R22, desc[UR4][R22.64] ;  /* 0x000000041616c981 */ /* 0x000f34000c1e1100 */
[----:B------:R-:W5:Y:S08]  /*0d30*/  @!P5 LDC R33, c[0x0][0x388] ;  /* 0x0000e200ff21db82 */ /* 0x000f700000000800 */
[----:B------:R-:W0:Y:S01]  /*0d40*/  @!P5 LDC.64 R24, c[0x0][0x380] ;  /* 0x0000e000ff18db82 */ /* 0x000e220000000a00 */
[----:B-----5:R-:W-:-:S05]  /*0d50*/  @!P5 IMAD R33, R8, R33, RZ ;  /* 0x000000210821d224 */ /* 0x020fca00078e02ff */
[----:B------:R-:W-:Y:S02]  /*0d60*/  @!P5 SHF.R.S32.HI R0, RZ, 0x1f, R33 ;  /* 0x0000001fff00d819 */ /* 0x000fe40000011421 */
[----:B0-----:R-:W-:-:S04]  /*0d70*/  @!P5 IADD3 R18, P3, P2, R33, R24, R19 ;  /* 0x000000182112d210 */ /* 0x001fc80007a7e013 */
[----:B------:R-:W-:Y:S02]  /*0d80*/  @!P5 IADD3.X R19, PT, PT, R0, R25, RZ, P3, P2 ;  /* 0x000000190013d210 */ /* 0x000fe40001fe44ff */
[----:B------:R-:W-:Y:S01]  /*0d90*/  ISETP.NE.AND P2, PT, R31, RZ, PT ;  /* 0x000000ff1f00720c */ /* 0x000fe20003f45270 */
[----:B------:R-:W0:Y:S02]  /*0da0*/  @!P6 LDC.64 R24, c[0x0][0x380] ;  /* 0x0000e000ff18eb82 */ /* 0x000e240000000a00 */
[----:B------:R-:W5:Y:S06]  /*0db0*/  @!P5 LDG.E.U8 R18, desc[UR4][R18.64] ;  /* 0x000000041212d981 */ /* 0x000f6c000c1e1100 */
[----:B------:R-:W2:Y:S04]  /*0dc0*/  @!P6 LDC R31, c[0x0][0x388] ;  /* 0x0000e200ff1feb82 */ /* 0x000ea80000000800 */
[----:B------:R-:W3:Y:S01]  /*0dd0*/  @!P2 LDG.E.U8 R14, desc[UR4][R14.64] ;  /* 0x000000040e0ea981 */ /* 0x000ee2000c1e1100 */
[----:B--2---:R-:W-:-:S05]  /*0de0*/  @!P6 IMAD R31, R8, R31, RZ ;  /* 0x0000001f081fe224 */ /* 0x004fca00078e02ff */
[----:B------:R-:W-:Y:S02]  /*0df0*/  @!P6 SHF.R.S32.HI R0, RZ, 0x1f, R31 ;  /* 0x0000001fff00e819 */ /* 0x000fe4000001141f */
[----:B0-----:R-:W-:-:S04]  /*0e00*/  @!P6 IADD3 R24, P0, P3, R31, R24, R27 ;  /* 0x000000181f18e210 */ /* 0x001fc80007b1e01b */
[----:B------:R-:W-:Y:S02]  /*0e10*/  @!P6 IADD3.X R25, PT, PT, R0, R25, RZ, P0, P3 ;  /* 0x000000190019e210 */ /* 0x000fe400007e64ff */
[----:B------:R-:W-:Y:S02]  /*0e20*/  ISETP.NE.AND P3, PT, R30, RZ, PT ;  /* 0x000000ff1e00720c */ /* 0x000fe40003f65270 */
[----:B------:R-:W-:Y:S01]  /*0e30*/  ISETP.NE.AND P0, PT, R26, RZ, PT ;  /* 0x000000ff1a00720c */ /* 0x000fe20003f05270 */
[----:B------:R-:W-:Y:S01]  /*0e40*/  IMAD.MOV.U32 R8, RZ, RZ, RZ ;  /* 0x000000ffff087224 */ /* 0x000fe200078e00ff */
[----:B------:R-:W2:Y:S09]  /*0e50*/  @!P6 LDG.E.U8 R24, desc[UR4][R24.64] ;  /* 0x000000041818e981 */ /* 0x000eb2000c1e1100 */
[----:B------:R-:W4:Y:S04]  /*0e60*/  @!P3 LDG.E.U8 R16, desc[UR4][R16.64] ;  /* 0x000000041010b981 */ /* 0x000f28000c1e1100 */
[----:B------:R-:W5:Y:S01]  /*0e70*/  @!P0 LDG.E.U8 R20, desc[UR4][R20.64] ;  /* 0x0000000414148981 */ /* 0x000f62000c1e1100 */
[----:B------:R-:W-:Y:S01]  /*0e80*/  IMAD.MOV.U32 R0, RZ, RZ, RZ ;  /* 0x000000ffff007224 */ /* 0x000fe200078e00ff */
[----:B----4-:R-:W-:-:S02]  /*0e90*/  @!P3 I2FP.F32.U32 R8, R16 ;  /* 0x000000100008b245 */ /* 0x010fc40000201000 */
[----:B------:R-:W-:Y:S02]  /*0ea0*/  ISETP.NE.AND P3, PT, R28, RZ, PT ;  /* 0x000000ff1c00720c */ /* 0x000fe40003f65270 */
[----:B-----5:R-:W-:Y:S02]  /*0eb0*/  @!P0 I2FP.F32.U32 R0, R20 ;  /* 0x0000001400008245 */ /* 0x020fe40000201000 */
[----:B------:R-:W-:-:S09]  /*0ec0*/  ISETP.NE.AND P0, PT, R29, RZ, PT ;  /* 0x000000ff1d00720c */ /* 0x000fd20003f05270 */
[----:B------:R0:W4:Y:S04]  /*0ed0*/  @!P3 LDG.E.U8 R12, desc[UR4][R12.64] ;  /* 0x000000040c0cb981 */ /* 0x000128000c1e1100 */
[----:B------:R1:W5:Y:S01]  /*0ee0*/  @!P0 LDG.E.U8 R10, desc[UR4][R10.64] ;  /* 0x000000040a0a8981 */ /* 0x000362000c1e1100 */
[----:B------:R-:W-:Y:S01]  /*0ef0*/  IMAD.MOV.U32 R3, RZ, RZ, RZ ;  /* 0x000000ffff037224 */ /* 0x000fe200078e00ff */
[----:B---3--:R-:W-:Y:S01]  /*0f00*/  @!P2 I2FP.F32.U32 R3, R14 ;  /* 0x0000000e0003a245 */ /* 0x008fe20000201000 */
[C---:B0-----:R-:W-:Y:S01]  /*0f10*/  FFMA R13, R0.reuse, UR7, RZ ;  /* 0x00000007000d7c23 */ /* 0x041fe200080000ff */
[----:B------:R-:W0:Y:S01]  /*0f20*/  LDCU UR7, c[0x3][0x40] ;  /* 0x00c00800ff0777ac */ /* 0x000e220008000800 */
[----:B-1----:R-:W-:Y:S01]  /*0f30*/  FFMA R11, R0, UR6, RZ ;  /* 0x00000006000b7c23 */ /* 0x002fe200080000ff */
[----:B------:R-:W-:Y:S01]  /*0f40*/  IMAD.MOV.U32 R0, RZ, RZ, RZ ;  /* 0x000000ffff007224 */ /* 0x000fe200078e00ff */
[----:B------:R-:W1:Y:S02]  /*0f50*/  LDCU UR6, c[0x3][0x1c] ;  /* 0x00c00380ff0677ac */ /* 0x000e640008000800 */
[C---:B------:R-:W-:Y:S01]  /*0f60*/  FFMA R14, R8.reuse, UR8, R11 ;  /* 0x00000008080e7c23 */ /* 0x040fe2000800000b */
[----:B------:R-:W-:Y:S01]  /*0f70*/  FFMA R8, R8, UR9, R13 ;  /* 0x0000000908087c23 */ /* 0x000fe2000800000d */
[----:B------:R-:W-:Y:S01]  /*0f80*/  @!P1 I2FP.F32.U32 R0, R2 ;  /* 0x0000000200009245 */ /* 0x000fe20000201000 */
[----:B------:R-:W3:Y:S01]  /*0f90*/  LDCU UR8, c[0x3][0x20] ;  /* 0x00c00400ff0877ac */ /* 0x000ee20008000800 */
[C---:B------:R-:W-:Y:S01]  /*0fa0*/  FFMA R11, R3.reuse, UR10, R14 ;  /* 0x0000000a030b7c23 */ /* 0x040fe2000800000e */
[----:B------:R-:W-:Y:S01]  /*0fb0*/  FFMA R13, R3, UR11, R8 ;  /* 0x0000000b030d7c23 */ /* 0x000fe20008000008 */
[----:B------:R-:W-:Y:S01]  /*0fc0*/  IMAD.MOV.U32 R2, RZ, RZ, RZ ;  /* 0x000000ffff027224 */ /* 0x000fe200078e00ff */
[----:B------:R-:W3:Y:S01]  /*0fd0*/  LDCU UR9, c[0x3][0x44] ;  /* 0x00c00880ff0977ac */ /* 0x000ee20008000800 */
[C---:B------:R-:W-:Y:S01]  /*0fe0*/  FFMA R11, R0.reuse, UR12, R11 ;  /* 0x0000000c000b7c23 */ /* 0x040fe2000800000b */
[----:B------:R-:W-:Y:S01]  /*0ff0*/  FFMA R13, R0, UR13, R13 ;  /* 0x0000000d000d7c23 */ /* 0x000fe2000800000d */
[----:B------:R-:W-:-:S02]  /*1000*/  IMAD.MOV.U32 R3, RZ, RZ, RZ ;  /* 0x000000ffff037224 */ /* 0x000fc400078e00ff */
[----:B------:R-:W-:Y:S01]  /*1010*/  IMAD.MOV.U32 R0, RZ, RZ, RZ ;  /* 0x000000ffff007224 */ /* 0x000fe200078e00ff */
[----:B------:R-:W-:Y:S02]  /*1020*/  @!P4 I2FP.F32.U32 R0, R22 ;  /* 0x000000160000c245 */ /* 0x000fe40000201000 */
[----:B----4-:R-:W-:Y:S02]  /*1030*/  @!P3 I2FP.F32.U32 R2, R12 ;  /* 0x0000000c0002b245 */ /* 0x010fe40000201000 */
[----:B-----5:R-:W-:-:S03]  /*1040*/  @!P0 I2FP.F32.U32 R3, R10 ;  /* 0x0000000a00038245 */ /* 0x020fc60000201000 */
[C---:B------:R-:W-:Y:S01]  /*1050*/  FFMA R8, R2.reuse, UR14, R11 ;  /* 0x0000000e02087c23 */ /* 0x040fe2000800000b */
[----:B------:R-:W-:Y:S01]  /*1060*/  FFMA R10, R2, UR15, R13 ;  /* 0x0000000f020a7c23 */ /* 0x000fe2000800000d */
[----:B------:R-:W-:Y:S02]  /*1070*/  IMAD.MOV.U32 R2, RZ, RZ, RZ ;  /* 0x000000ffff027224 */ /* 0x000fe400078e00ff */
[C---:B------:R-:W-:Y:S01]  /*1080*/  FFMA R13, R3.reuse, UR16, R8 ;  /* 0x00000010030d7c23 */ /* 0x040fe20008000008 */
[----:B------:R-:W-:Y:S01]  /*1090*/  FFMA R3, R3, UR17, R10 ;  /* 0x0000001103037c23 */ /* 0x000fe2000800000a */
[----:B------:R-:W-:Y:S02]  /*10a0*/  @!P5 I2FP.F32.U32 R2, R18 ;  /* 0x000000120002d245 */ /* 0x000fe40000201000 */
[C---:B------:R-:W-:Y:S01]  /*10b0*/  FFMA R13, R0.reuse, UR18, R13 ;  /* 0x00000012000d7c23 */ /* 0x040fe2000800000d */
[----:B------:R-:W-:Y:S01]  /*10c0*/  FFMA R3, R0, UR19, R3 ;  /* 0x0000001300037c23 */ /* 0x000fe20008000003 */
[----:B------:R-:W-:Y:S01]  /*10d0*/  IMAD.MOV.U32 R11, RZ, RZ, RZ ;  /* 0x000000ffff0b7224 */ /* 0x000fe200078e00ff */
[----:B--2---:R-:W-:Y:S01]  /*10e0*/  @!P6 I2FP.F32.U32 R11, R24 ;  /* 0x00000018000be245 */ /* 0x004fe20000201000 */
[C---:B-1----:R-:W-:Y:S01]  /*10f0*/  FFMA R0, R2.reuse, UR6, R13 ;  /* 0x0000000602007c23 */ /* 0x042fe2000800000d */
[----:B0-----:R-:W-:-:S03]  /*1100*/  FFMA R8, R2, UR7, R3 ;  /* 0x0000000702087c23 */ /* 0x001fc60008000003 */
[C---:B---3--:R-:W-:Y:S01]  /*1110*/  FFMA R2, R11.reuse, UR8, R0 ;  /* 0x000000080b027c23 */ /* 0x048fe20008000000 */
[----:B------:R-:W-:Y:S01]  /*1120*/  FFMA R11, R11, UR9, R8 ;  /* 0x000000090b0b7c23 */ /* 0x000fe20008000008 */
[----:B------:R-:W-:Y:S06]  /*1130*/  BRA `(.L_x_53) ;  /* 0x0000001000e47947 */ /* 0x000fec0003800000 */
.L_x_52:
[----:B------:R-:W-:-:S05]  /*1140*/  IMAD.MOV.U32 R3, RZ, RZ, -0x3 ;  /* 0xfffffffdff037424 */ /* 0x000fca00078e00ff */
[----:B------:R-:W-:-:S05]  /*1150*/  VIADDMNMX.U32 R2, R2, R3, 0x2, PT ;  /* 0x0000000202027446 */ /* 0x000fca0003800003 */
[----:B------:R-:W-:-:S04]  /*1160*/  IMAD.SHL.U32 R8, R2, 0x4, RZ ;  /* 0x0000000402087824 */ /* 0x000fc800078e00ff */
[----:B------:R-:W1:Y:S02]  /*1170*/  LDC R2, c[0x2][R8+0xc] ;  /* 0x0080030008027b82 */ /* 0x000e640000000800 */
[----:B-1----:R-:W-:-:S04]  /*1180*/  SHF.R.S32.HI R3, RZ, 0x1f, R2 ;  /* 0x0000001fff037819 */ /* 0x002fc80000011402 */
.L_x_116:
[----:B0-----:R-:W-:Y:S05]  /*1190*/  BRX R2 -0x11a0                                                                                                                            (*"BRANCH_TARGETS .L_x_117,.L_x_118,.L_x_115"*) ;  /* 0xffffffec02987949 */ /* 0x001fea000383ffff */
.L_x_118:
[----:B------:R-:W0:Y:S01]  /*11a0*/  LDC R16, c[0x0][0x390] ;  /* 0x0000e400ff107b82 */ /* 0x000e220000000800 */
[----:B------:R-:W-:Y:S01]  /*11b0*/  SHF.R.S32.HI R13, RZ, 0x1f, R0 ;  /* 0x0000001fff0d7819 */ /* 0x000fe20000011400 */
[C---:B------:R-:W-:Y:S01]  /*11c0*/  VIADD R17, R0.reuse, 0xffffffff ;  /* 0xffffffff00117836 */ /* 0x040fe20000000000 */
[----:B------:R-:W-:Y:S01]  /*11d0*/  SHF.R.S32.HI R2, RZ, 0x1f, R19 ;  /* 0x0000001fff027819 */ /* 0x000fe20000011413 */
[----:B------:R-:W-:Y:S01]  /*11e0*/  VIADD R8, R19, 0xffffffff ;  /* 0xffffffff13087836 */ /* 0x000fe20000000000 */
[----:B------:R-:W-:Y:S01]  /*11f0*/  LOP3.LUT R13, R13, R0, RZ, 0x3c, !PT ;  /* 0x000000000d0d7212 */ /* 0x000fe200078e3cff */
[----:B------:R-:W-:Y:S01]  /*1200*/  VIADD R23, R0, 0x1 ;  /* 0x0000000100177836 */ /* 0x000fe20000000000 */
[----:B------:R-:W-:Y:S01]  /*1210*/  SHF.R.S32.HI R0, RZ, 0x1f, R17 ;  /* 0x0000001fff007819 */ /* 0x000fe20000011411 */
[----:B------:R-:W1:Y:S01]  /*1220*/  LDC.64 R10, c[0x0][0x388] ;  /* 0x0000e200ff0a7b82 */ /* 0x000e620000000a00 */
[----:B------:R-:W-:Y:S01]  /*1230*/  VIADD R12, R19, 0x1 ;  /* 0x00000001130c7836 */ /* 0x000fe20000000000 */
[----:B------:R-:W-:Y:S01]  /*1240*/  SHF.R.S32.HI R21, RZ, 0x1f, R8 ;  /* 0x0000001fff157819 */ /* 0x000fe20000011408 */
[----:B------:R-:W2:Y:S01]  /*1250*/  LDCU.128 UR8, c[0x3][URZ] ;  /* 0x00c00000ff0877ac */ /* 0x000ea20008000c00 */
[----:B------:R-:W-:-:S02]  /*1260*/  LOP3.LUT R17, R0, R17, RZ, 0x3c, !PT ;  /* 0x0000001100117212 */ /* 0x000fc400078e3cff */
[----:B------:R-:W-:Y:S01]  /*1270*/  LOP3.LUT R15, R2, R19, RZ, 0x3c, !PT ;  /* 0x00000013020f7212 */ /* 0x000fe200078e3cff */
[----:B------:R-:W3:Y:S01]  /*1280*/  LDCU.128 UR20, c[0x3][0x20] ;  /* 0x00c00400ff1477ac */ /* 0x000ee20008000c00 */
[----:B------:R-:W4:Y:S01]  /*1290*/  LDC.64 R2, c[0x0][0x380] ;  /* 0x0000e000ff027b82 */ /* 0x000f220000000a00 */
[----:B------:R-:W-:Y:S02]  /*12a0*/  LOP3.LUT R21, R21, R8, RZ, 0x3c, !PT ;  /* 0x0000000815157212 */ /* 0x000fe400078e3cff */
[----:B------:R-:W-:Y:S01]  /*12b0*/  SHF.R.S32.HI R19, RZ, 0x1f, R12 ;  /* 0x0000001fff137819 */ /* 0x000fe2000001140c */
[----:B------:R-:W5:Y:S01]  /*12c0*/  LDCU.128 UR12, c[0x3][0x30] ;  /* 0x00c00600ff0c77ac */ /* 0x000f620008000c00 */
[----:B------:R-:W-:Y:S02]  /*12d0*/  SHF.R.S32.HI R0, RZ, 0x1f, R23 ;  /* 0x0000001fff007819 */ /* 0x000fe40000011417 */
[----:B------:R-:W-:Y:S01]  /*12e0*/  LOP3.LUT R19, R19, R12, RZ, 0x3c, !PT ;  /* 0x0000000c13137212 */ /* 0x000fe200078e3cff */
[----:B------:R-:W5:Y:S01]  /*12f0*/  LDCU.128 UR16, c[0x3][0x10] ;  /* 0x00c00200ff1077ac */ /* 0x000f620008000c00 */
[----:B0-----:R-:W-:-:S02]  /*1300*/  ISETP.GE.AND P4, PT, R13, R16, PT ;  /* 0x000000100d00720c */ /* 0x001fc40003f86270 */
[----:B------:R-:W-:Y:S01]  /*1310*/  ISETP.GE.AND P0, PT, R17, R16, PT ;  /* 0x000000101100720c */ /* 0x000fe20003f06270 */
[----:B------:R-:W0:Y:S01]  /*1320*/  LDCU.64 UR6, c[0x3][0x40] ;  /* 0x00c00800ff0677ac */ /* 0x000e220008000a00 */
[----:B------:R-:W-:Y:S02]  /*1330*/  LOP3.LUT R8, RZ, R13, RZ, 0x33, !PT ;  /* 0x0000000dff087212 */ /* 0x000fe400078e33ff */
[----:B------:R-:W-:Y:S02]  /*1340*/  LOP3.LUT R23, R0, R23, RZ, 0x3c, !PT ;  /* 0x0000001700177212 */ /* 0x000fe400078e3cff */
[-C--:B-1----:R-:W-:Y:S02]  /*1350*/  ISETP.GE.AND P1, PT, R21, R11.reuse, PT ;  /* 0x0000000b1500720c */ /* 0x082fe40003f26270 */
[----:B------:R-:W-:Y:S02]  /*1360*/  ISETP.GE.AND P2, PT, R15, R11, PT ;  /* 0x0000000b0f00720c */ /* 0x000fe40003f46270 */
[----:B------:R-:W-:Y:S01]  /*1370*/  LOP3.LUT R0, RZ, R17, RZ, 0x33, !PT ;  /* 0x00000011ff007212 */ /* 0x000fe200078e33ff */
[----:B------:R-:W-:Y:S01]  /*1380*/  @P4 IMAD R13, R16, 0x2, R8 ;  /* 0x00000002100d4824 */ /* 0x000fe200078e0208 */
[----:B------:R-:W-:-:S02]  /*1390*/  ISETP.GE.AND P3, PT, R19, R11, PT ;  /* 0x0000000b1300720c */ /* 0x000fc40003f66270 */
[----:B------:R-:W-:Y:S01]  /*13a0*/  ISETP.GE.AND P5, PT, R23, R16, PT ;  /* 0x000000101700720c */ /* 0x000fe20003fa6270 */
[C---:B------:R-:W-:Y:S01]  /*13b0*/  @P0 IMAD R17, R16.reuse, 0x2, R0 ;  /* 0x0000000210110824 */ /* 0x040fe200078e0200 */
[----:B------:R-:W-:Y:S02]  /*13c0*/  LOP3.LUT R8, RZ, R21, RZ, 0x33, !PT ;  /* 0x00000015ff087212 */ /* 0x000fe400078e33ff */
[----:B------:R-:W-:Y:S01]  /*13d0*/  LOP3.LUT R0, RZ, R15, RZ, 0x33, !PT ;  /* 0x0000000fff007212 */ /* 0x000fe200078e33ff */
[-C--:B------:R-:W-:Y:S01]  /*13e0*/  IMAD R17, R17, R10.reuse, RZ ;  /* 0x0000000a11117224 */ /* 0x080fe200078e02ff */
[----:B------:R-:W-:Y:S01]  /*13f0*/  LOP3.LUT R12, RZ, R19, RZ, 0x33, !PT ;  /* 0x00000013ff0c7212 */ /* 0x000fe200078e33ff */
[C---:B------:R-:W-:Y:S01]  /*1400*/  @P1 IMAD R21, R11.reuse, 0x2, R8 ;  /* 0x000000020b151824 */ /* 0x040fe200078e0208 */
[----:B------:R-:W-:Y:S01]  /*1410*/  LOP3.LUT R14, RZ, R23, RZ, 0x33, !PT ;  /* 0x00000017ff0e7212 */ /* 0x000fe200078e33ff */
[C---:B------:R-:W-:Y:S02]  /*1420*/  @P2 IMAD R15, R11.reuse, 0x2, R0 ;  /* 0x000000020b0f2824 */ /* 0x040fe400078e0200 */
[----:B------:R-:W-:Y:S01]  /*1430*/  @P3 IMAD R19, R11, 0x2, R12 ;  /* 0x000000020b133824 */ /* 0x000fe200078e020c */
[----:B------:R-:W-:Y:S01]  /*1440*/  SHF.R.S32.HI R20, RZ, 0x1f, R21 ;  /* 0x0000001fff147819 */ /* 0x000fe20000011415 */
[----:B------:R-:W-:Y:S01]  /*1450*/  @P5 IMAD R23, R16, 0x2, R14 ;  /* 0x0000000210175824 */ /* 0x000fe200078e020e */
[----:B------:R-:W-:Y:S01]  /*1460*/  SHF.R.S32.HI R12, RZ, 0x1f, R17 ;  /* 0x0000001fff0c7819 */ /* 0x000fe20000011411 */
[----:B------:R-:W-:Y:S01]  /*1470*/  IMAD R11, R13, R10, RZ ;  /* 0x0000000a0d0b7224 */ /* 0x000fe200078e02ff */
[----:B----4-:R-:W-:Y:S01]  /*1480*/  IADD3 R28, P0, P1, R17, R2, R21 ;  /* 0x00000002111c7210 */ /* 0x010fe2000791e015 */
[----:B------:R-:W-:Y:S01]  /*1490*/  IMAD R24, R23, R10, RZ ;  /* 0x0000000a17187224 */ /* 0x000fe200078e02ff */
[----:B------:R-:W-:-:S02]  /*14a0*/  SHF.R.S32.HI R8, RZ, 0x1f, R15 ;  /* 0x0000001fff087819 */ /* 0x000fc4000001140f */
[CC--:B------:R-:W-:Y:S02]  /*14b0*/  IADD3 R22, P2, P3, R17.reuse, R2.reuse, R15 ;  /* 0x0000000211167210 */ /* 0x0c0fe40007b5e00f */
[CC--:B------:R-:W-:Y:S02]  /*14c0*/  IADD3.X R29, PT, PT, R12.reuse, R3.reuse, R20, P0, P1 ;  /* 0x000000030c1d7210 */ /* 0x0c0fe400007e2414 */
[--C-:B------:R-:W-:Y:S02]  /*14d0*/  SHF.R.S32.HI R0, RZ, 0x1f, R19.reuse ;  /* 0x0000001fff007819 */ /* 0x100fe40000011413 */
[----:B------:R-:W-:Y:S01]  /*14e0*/  IADD3 R26, P0, P1, R17, R2, R19 ;  /* 0x00000002111a7210 */ /* 0x000fe2000791e013 */
[----:B------:R-:W4:Y:S01]  /*14f0*/  LDG.E.U8 R28, desc[UR4][R28.64] ;  /* 0x000000041c1c7981 */ /* 0x000f22000c1e1100 */
[----:B------:R-:W-:Y:S02]  /*1500*/  IADD3.X R23, PT, PT, R12, R3, R8, P2, P3 ;  /* 0x000000030c177210 */ /* 0x000fe400017e6408 */
[----:B------:R-:W-:-:S02]  /*1510*/  SHF.R.S32.HI R18, RZ, 0x1f, R11 ;  /* 0x0000001fff127819 */ /* 0x000fc4000001140b */
[CC--:B------:R-:W-:Y:S01]  /*1520*/  IADD3 R16, P2, P3, R11.reuse, R2.reuse, R21 ;  /* 0x000000020b107210 */ /* 0x0c0fe20007b5e015 */
[----:B------:R-:W3:Y:S01]  /*1530*/  LDG.E.U8 R22, desc[UR4][R22.64] ;  /* 0x0000000416167981 */ /* 0x000ee2000c1e1100 */
[-C--:B------:R-:W-:Y:S02]  /*1540*/  IADD3.X R27, PT, PT, R12, R3.reuse, R0, P0, P1 ;  /* 0x000000030c1b7210 */ /* 0x080fe400007e2400 */
[CC--:B------:R-:W-:Y:S02]  /*1550*/  IADD3 R12, P0, P1, R11.reuse, R2.reuse, R15 ;  /* 0x000000020b0c7210 */ /* 0x0c0fe4000791e00f */
[CC--:B------:R-:W-:Y:S01]  /*1560*/  IADD3.X R17, PT, PT, R18.reuse, R3.reuse, R20, P2, P3 ;  /* 0x0000000312117210 */ /* 0x0c0fe200017e6414 */
[----:B------:R-:W5:Y:S01]  /*1570*/  LDG.E.U8 R26, desc[UR4][R26.64] ;  /* 0x000000041a1a7981 */ /* 0x000f62000c1e1100 */
[----:B------:R-:W-:Y:S02]  /*1580*/  IADD3 R10, P2, P3, R11, R2, R19 ;  /* 0x000000020b0a7210 */ /* 0x000fe40007b5e013 */
[----:B------:R-:W-:Y:S01]  /*1590*/  IADD3.X R13, PT, PT, R18, R3, R8, P0, P1 ;  /* 0x00000003120d7210 */ /* 0x000fe200007e2408 */
[----:B------:R-:W5:Y:S01]  /*15a0*/  LDG.E.U8 R16, desc[UR4][R16.64] ;  /* 0x0000000410107981 */ /* 0x000f62000c1e1100 */
[----:B------:R-:W-:-:S02]  /*15b0*/  SHF.R.S32.HI R25, RZ, 0x1f, R24 ;  /* 0x0000001fff197819 */ /* 0x000fc40000011418 */
[-C--:B------:R-:W-:Y:S01]  /*15c0*/  IADD3 R14, P0, P1, R24, R2.reuse, R21 ;  /* 0x00000002180e7210 */ /* 0x080fe2000791e015 */
[----:B------:R-:W5:Y:S01]  /*15d0*/  LDG.E.U8 R12, desc[UR4][R12.64] ;  /* 0x000000040c0c7981 */ /* 0x000f62000c1e1100 */
[-C--:B------:R-:W-:Y:S02]  /*15e0*/  IADD3.X R11, PT, PT, R18, R3.reuse, R0, P2, P3 ;  /* 0x00000003120b7210 */ /* 0x080fe400017e6400 */
[CC--:B------:R-:W-:Y:S02]  /*15f0*/  IADD3 R18, P2, P3, R24.reuse, R2.reuse, R15 ;  /* 0x0000000218127210 */ /* 0x0c0fe40007b5e00f */
[CC--:B------:R-:W-:Y:S01]  /*1600*/  IADD3.X R15, PT, PT, R25.reuse, R3.reuse, R20, P0, P1 ;  /* 0x00000003190f7210 */ /* 0x0c0fe200007e2414 */
[----:B------:R3:W5:Y:S01]  /*1610*/  LDG.E.U8 R10, desc[UR4][R10.64] ;  /* 0x000000040a0a7981 */ /* 0x000762000c1e1100 */
[----:B------:R-:W-:Y:S02]  /*1620*/  IADD3 R2, P0, P1, R24, R2, R19 ;  /* 0x0000000218027210 */ /* 0x000fe4000791e013 */
[CC--:B------:R-:W-:Y:S01]  /*1630*/  IADD3.X R19, PT, PT, R25.reuse, R3.reuse, R8, P2, P3 ;  /* 0x0000000319137210 */ /* 0x0c0fe200017e6408 */
[----:B------:R-:W5:Y:S01]  /*1640*/  LDG.E.U8 R14, desc[UR4][R14.64] ;  /* 0x000000040e0e7981 */ /* 0x000f62000c1e1100 */
[----:B------:R-:W-:-:S03]  /*1650*/  IADD3.X R3, PT, PT, R25, R3, R0, P0, P1 ;  /* 0x0000000319037210 */ /* 0x000fc600007e2400 */
[----:B------:R-:W5:Y:S04]  /*1660*/  LDG.E.U8 R18, desc[UR4][R18.64] ;  /* 0x0000000412127981 */ /* 0x000f68000c1e1100 */
[----:B------:R1:W5:Y:S01]  /*1670*/  LDG.E.U8 R2, desc[UR4][R2.64] ;  /* 0x0000000402027981 */ /* 0x000362000c1e1100 */
[----:B----4-:R-:W-:-:S05]  /*1680*/  I2FP.F32.U32 R0, R28 ;  /* 0x0000001c00007245 */ /* 0x010fca0000201000 */
[C---:B--2---:R-:W-:Y:S01]  /*1690*/  FFMA R8, R0.reuse, UR8, RZ ;  /* 0x0000000800087c23 */ /* 0x044fe200080000ff */
[----:B---3--:R-:W-:Y:S01]  /*16a0*/  I2FP.F32.U32 R11, R22 ;  /* 0x00000016000b7245 */ /* 0x008fe20000201000 */
[----:B------:R-:W-:-:S04]  /*16b0*/  FFMA R0, R0, UR21, RZ ;  /* 0x0000001500007c23 */ /* 0x000fc800080000ff */
[C---:B------:R-:W-:Y:S01]  /*16c0*/  FFMA R8, R11.reuse, UR9, R8 ;  /* 0x000000090b087c23 */ /* 0x040fe20008000008 */
[----:B-----5:R-:W-:Y:S01]  /*16d0*/  I2FP.F32.U32 R13, R26 ;  /* 0x0000001a000d7245 */ /* 0x020fe20000201000 */
[----:B------:R-:W-:Y:S01]  /*16e0*/  FFMA R0, R11, UR22, R0 ;  /* 0x000000160b007c23 */ /* 0x000fe20008000000 */
[----:B-1----:R-:W-:-:S03]  /*16f0*/  I2FP.F32.U32 R3, R16 ;  /* 0x0000001000037245 */ /* 0x002fc60000201000 */
        /* <DEDUP_REMOVED lines=16> */
[----:B0-----:R-:W-:-:S03]  /*1800*/  FFMA R0, R3, UR6, R0 ;  /* 0x0000000603007c23 */ /* 0x001fc60008000000 */
[C---:B------:R-:W-:Y:S01]  /*1810*/  FFMA R2, R11.reuse, UR20, R8 ;  /* 0x000000140b027c23 */ /* 0x040fe20008000008 */
[----:B------:R-:W-:Y:S01]  /*1820*/  FFMA R11, R11, UR7, R0 ;  /* 0x000000070b0b7c23 */ /* 0x000fe20008000000 */
[----:B------:R-:W-:Y:S06]  /*1830*/  BRA `(.L_x_53) ;  /* 0x0000000c00247947 */ /* 0x000fec0003800000 */
.L_x_117:
        /* <DEDUP_REMOVED lines=11> */
[----:B------:R-:W1:Y:S01]  /*18f0*/  I2F.RP R13, R8 ;  /* 0x00000008000d7306 */ /* 0x000e620000209400 */
[C---:B------:R-:W-:Y:S01]  /*1900*/  VIADD R11, R0.reuse, 0xffffffff ;  /* 0xffffffff000b7836 */ /* 0x040fe20000000000 */
[----:B------:R-:W-:Y:S01]  /*1910*/  IABS R21, R0 ;  /* 0x0000000000157213 */ /* 0x000fe20000000000 */
[----:B------:R-:W-:Y:S01]  /*1920*/  VIADD R20, R0, 0x1 ;  /* 0x0000000100147836 */ /* 0x000fe20000000000 */
[----:B---3--:R-:W-:Y:S01]  /*1930*/  IABS R10, R2 ;  /* 0x00000002000a7213 */ /* 0x008fe20000000000 */
[----:B------:R-:W-:Y:S01]  /*1940*/  IMAD.IADD R19, R19, 0x1, R2 ;  /* 0x0000000113137824 */ /* 0x000fe200078e0202 */
[----:B------:R-:W-:Y:S01]  /*1950*/  IABS R18, R11 ;  /* 0x0000000b00127213 */ /* 0x000fe20000000000 */
[----:B------:R-:W3:Y:S01]  /*1960*/  LDCU.64 UR16, c[0x3][0x10] ;  /* 0x00c00200ff1077ac */ /* 0x000ee20008000a00 */
[----:B------:R-:W2:Y:S01]  /*1970*/  I2F.RP R14, R10 ;  /* 0x0000000a000e7306 */ /* 0x000ea20000209400 */
[----:B------:R-:W-:Y:S01]  /*1980*/  IABS R25, R20 ;  /* 0x0000001400197213 */ /* 0x000fe20000000000 */
[----:B------:R-:W-:Y:S01]  /*1990*/  VIADD R22, R19, 0x1 ;  /* 0x0000000113167836 */ /* 0x000fe20000000000 */
[----:B------:R-:W3:Y:S01]  /*19a0*/  LDCU UR13, c[0x3][0x38] ;  /* 0x00c00700ff0d77ac */ /* 0x000ee20008000800 */
[----:B------:R-:W3:Y:S04]  /*19b0*/  LDCU UR18, c[0x3][0x3c] ;  /* 0x00c00780ff1277ac */ /* 0x000ee80008000800 */
[----:B-1----:R-:W1:Y:S08]  /*19c0*/  MUFU.RCP R13, R13 ;  /* 0x0000000d000d7308 */ /* 0x002e700000001000 */
[----:B--2---:R-:W2:Y:S01]  /*19d0*/  MUFU.RCP R14, R14 ;  /* 0x0000000e000e7308 */ /* 0x004ea20000001000 */
[----:B-1----:R-:W-:-:S07]  /*19e0*/  VIADD R15, R13, 0xffffffe ;  /* 0x0ffffffe0d0f7836 */ /* 0x002fce0000000000 */
[----:B------:R-:W1:Y:S01]  /*19f0*/  F2I.FTZ.U32.TRUNC.NTZ R15, R15 ;  /* 0x0000000f000f7305 */ /* 0x000e62000021f000 */
[----:B--2---:R-:W-:Y:S02]  /*1a00*/  VIADD R12, R14, 0xffffffe ;  /* 0x0ffffffe0e0c7836 */ /* 0x004fe40000000000 */
[----:B------:R-:W-:-:S05]  /*1a10*/  IMAD.MOV.U32 R14, RZ, RZ, RZ ;  /* 0x000000ffff0e7224 */ /* 0x000fca00078e00ff */
[----:B------:R2:W4:Y:S01]  /*1a20*/  F2I.FTZ.U32.TRUNC.NTZ R13, R12 ;  /* 0x0000000c000d7305 */ /* 0x000522000021f000 */
[----:B-1----:R-:W-:Y:S02]  /*1a30*/  IMAD.MOV R17, RZ, RZ, -R15 ;  /* 0x000000ffff117224 */ /* 0x002fe400078e0a0f */
[----:B--2---:R-:W-:Y:S02]  /*1a40*/  IMAD.MOV.U32 R12, RZ, RZ, RZ ;  /* 0x000000ffff0c7224 */ /* 0x004fe400078e00ff */
[----:B------:R-:W-:-:S04]  /*1a50*/  IMAD R17, R17, R8, RZ ;  /* 0x0000000811117224 */ /* 0x000fc800078e02ff */
[----:B------:R-:W-:-:S04]  /*1a60*/  IMAD.HI.U32 R16, R15, R17, R14 ;  /* 0x000000110f107227 */ /* 0x000fc800078e000e */
[----:B------:R-:W-:Y:S02]  /*1a70*/  IMAD.MOV.U32 R15, RZ, RZ, R18 ;  /* 0x000000ffff0f7224 */ /* 0x000fe400078e0012 */
[----:B----4-:R-:W-:Y:S02]  /*1a80*/  IMAD.MOV R17, RZ, RZ, -R13 ;  /* 0x000000ffff117224 */ /* 0x010fe400078e0a0d */
[----:B------:R-:W-:-:S04]  /*1a90*/  IMAD.HI.U32 R14, R16, R15, RZ ;  /* 0x0000000f100e7227 */ /* 0x000fc800078e00ff */
[----:B------:R-:W-:Y:S02]  /*1aa0*/  IMAD.MOV R14, RZ, RZ, -R14 ;  /* 0x000000ffff0e7224 */ /* 0x000fe400078e0a0e */
[----:B------:R-:W-:Y:S02]  /*1ab0*/  VIADD R18, R19, 0xffffffff ;  /* 0xffffffff13127836 */ /* 0x000fe40000000000 */
[----:B------:R-:W-:Y:S02]  /*1ac0*/  IMAD R15, R8, R14, R15 ;  /* 0x0000000e080f7224 */ /* 0x000fe400078e020f */
[----:B------:R-:W-:Y:S01]  /*1ad0*/  IMAD R17, R17, R10, RZ ;  /* 0x0000000a11117224 */ /* 0x000fe200078e02ff */
[----:B------:R-:W-:Y:S01]  /*1ae0*/  IABS R23, R18 ;  /* 0x0000001200177213 */ /* 0x000fe20000000000 */
[----:B------:R-:W-:Y:S01]  /*1af0*/  IMAD.HI.U32 R14, R16, R21, RZ ;  /* 0x00000015100e7227 */ /* 0x000fe200078e00ff */
[----:B------:R-:W-:-:S03]  /*1b00*/  ISETP.GT.U32.AND P3, PT, R8, R15, PT ;  /* 0x0000000f0800720c */ /* 0x000fc60003f64070 */
[----:B------:R-:W-:-:S04]  /*1b10*/  IMAD.HI.U32 R12, R13, R17, R12 ;  /* 0x000000110d0c7227 */ /* 0x000fc800078e000c */
[----:B------:R-:W-:Y:S02]  /*1b20*/  IMAD.MOV R14, RZ, RZ, -R14 ;  /* 0x000000ffff0e7224 */ /* 0x000fe400078e0a0e */
[----:B------:R-:W-:-:S04]  /*1b30*/  IMAD.HI.U32 R16, R16, R25, RZ ;  /* 0x0000001910107227 */ /* 0x000fc800078e00ff */
[----:B------:R-:W-:Y:S01]  /*1b40*/  IMAD.MOV.U32 R17, RZ, RZ, R23 ;  /* 0x000000ffff117224 */ /* 0x000fe200078e0017 */
[----:B------:R-:W-:Y:S01]  /*1b50*/  IABS R23, R22 ;  /* 0x0000001600177213 */ /* 0x000fe20000000000 */
[----:B------:R-:W-:Y:S01]  /*1b60*/  IMAD R13, R8, R14, R21 ;  /* 0x0000000e080d7224 */ /* 0x000fe200078e0215 */
[----:B------:R-:W-:Y:S01]  /*1b70*/  IABS R21, R19 ;  /* 0x0000001300157213 */ /* 0x000fe20000000000 */
[----:B------:R-:W-:Y:S02]  /*1b80*/  IMAD.MOV R16, RZ, RZ, -R16 ;  /* 0x000000ffff107224 */ /* 0x000fe400078e0a10 */
[----:B------:R-:W-:Y:S01]  /*1b90*/  IMAD.HI.U32 R14, R12, R17, RZ ;  /* 0x000000110c0e7227 */ /* 0x000fe200078e00ff */
[----:B------:R-:W-:-:S03]  /*1ba0*/  ISETP.GT.U32.AND P4, PT, R8, R13, PT ;  /* 0x0000000d0800720c */ /* 0x000fc60003f84070 */
[----:B------:R-:W-:Y:S02]  /*1bb0*/  IMAD R25, R8, R16, R25 ;  /* 0x0000001008197224 */ /* 0x000fe400078e0219 */
[----:B------:R-:W-:Y:S02]  /*1bc0*/  IMAD.MOV R16, RZ, RZ, -R14 ;  /* 0x000000ffff107224 */ /* 0x000fe400078e0a0e */
[----:B------:R-:W-:Y:S01]  /*1bd0*/  IMAD.HI.U32 R14, R12, R21, RZ ;  /* 0x000000150c0e7227 */ /* 0x000fe200078e00ff */
[----:B------:R-:W-:-:S03]  /*1be0*/  ISETP.GT.U32.AND P5, PT, R8, R25, PT ;  /* 0x000000190800720c */ /* 0x000fc60003fa4070 */
[----:B------:R-:W-:Y:S02]  /*1bf0*/  IMAD R17, R10, R16, R17 ;  /* 0x000000100a117224 */ /* 0x000fe400078e0211 */
[----:B------:R-:W-:Y:S02]  /*1c00*/  IMAD.MOV R14, RZ, RZ, -R14 ;  /* 0x000000ffff0e7224 */ /* 0x000fe400078e0a0e */
[----:B------:R-:W-:Y:S01]  /*1c10*/  IMAD.HI.U32 R12, R12, R23, RZ ;  /* 0x000000170c0c7227 */ /* 0x000fe200078e00ff */
[----:B------:R-:W-:-:S03]  /*1c20*/  ISETP.GT.U32.AND P2, PT, R10, R17, PT ;  /* 0x000000110a00720c */ /* 0x000fc60003f44070 */
[C---:B------:R-:W-:Y:S02]  /*1c30*/  IMAD R21, R10.reuse, R14, R21 ;  /* 0x0000000e0a157224 */ /* 0x040fe400078e0215 */
[----:B------:R-:W-:Y:S02]  /*1c40*/  IMAD.MOV R12, RZ, RZ, -R12 ;  /* 0x000000ffff0c7224 */ /* 0x000fe400078e0a0c */
[--C-:B------:R-:W-:Y:S01]  /*1c50*/  @!P3 IMAD.IADD R15, R15, 0x1, -R8.reuse ;  /* 0x000000010f0fb824 */ /* 0x100fe200078e0a08 */
[C---:B------:R-:W-:Y:S01]  /*1c60*/  ISETP.GT.U32.AND P1, PT, R10.reuse, R21, PT ;  /* 0x000000150a00720c */ /* 0x040fe20003f24070 */
[----:B------:R-:W-:Y:S02]  /*1c70*/  IMAD R23, R10, R12, R23 ;  /* 0x0000000c0a177224 */ /* 0x000fe400078e0217 */
[----:B------:R-:W-:Y:S01]  /*1c80*/  @!P4 IMAD.IADD R13, R13, 0x1, -R8 ;  /* 0x000000010d0dc824 */ /* 0x000fe200078e0a08 */
[----:B------:R-:W-:Y:S01]  /*1c90*/  ISETP.GT.U32.AND P4, PT, R8, R15, PT ;  /* 0x0000000f0800720c */ /* 0x000fe20003f84070 */
[----:B------:R-:W-:Y:S01]  /*1ca0*/  @!P2 IMAD.IADD R17, R17, 0x1, -R10 ;  /* 0x000000011111a824 */ /* 0x000fe200078e0a0a */
[----:B------:R-:W-:Y:S01]  /*1cb0*/  ISETP.GT.U32.AND P0, PT, R10, R23, PT ;  /* 0x000000170a00720c */ /* 0x000fe20003f04070 */
[----:B------:R-:W-:Y:S01]  /*1cc0*/  @!P5 IMAD.IADD R25, R25, 0x1, -R8 ;  /* 0x000000011919d824 */ /* 0x000fe200078e0a08 */
[----:B------:R-:W-:-:S02]  /*1cd0*/  ISETP.GT.U32.AND P3, PT, R8, R13, PT ;  /* 0x0000000d0800720c */ /* 0x000fc40003f64070 */
[----:B------:R-:W-:Y:S02]  /*1ce0*/  ISETP.GT.U32.AND P5, PT, R10, R17, PT ;  /* 0x000000110a00720c */ /* 0x000fe40003fa4070 */
[----:B------:R-:W-:Y:S01]  /*1cf0*/  ISETP.GT.U32.AND P6, PT, R8, R25, PT ;  /* 0x000000190800720c */ /* 0x000fe20003fc4070 */
[----:B------:R-:W-:-:S04]  /*1d00*/  @!P1 IMAD.IADD R21, R21, 0x1, -R10 ;  /* 0x0000000115159824 */ /* 0x000fc800078e0a0a */
[----:B------:R-:W-:Y:S01]  /*1d10*/  @!P4 IMAD.IADD R15, R15, 0x1, -R8 ;  /* 0x000000010f0fc824 */ /* 0x000fe200078e0a08 */
[----:B------:R-:W-:Y:S01]  /*1d20*/  ISETP.GT.U32.AND P2, PT, R10, R21, PT ;  /* 0x000000150a00720c */ /* 0x000fe20003f44070 */
[----:B------:R-:W-:Y:S01]  /*1d30*/  @!P0 IMAD.IADD R23, R23, 0x1, -R10 ;  /* 0x0000000117178824 */ /* 0x000fe200078e0a0a */
[----:B------:R-:W-:Y:S01]  /*1d40*/  ISETP.GE.AND P4, PT, R11, RZ, PT ;  /* 0x000000ff0b00720c */ /* 0x000fe20003f86270 */
[----:B------:R-:W-:Y:S01]  /*1d50*/  @!P3 IMAD.IADD R13, R13, 0x1, -R8 ;  /* 0x000000010d0db824 */ /* 0x000fe200078e0a08 */
[----:B------:R-:W-:Y:S01]  /*1d60*/  ISETP.GE.AND P0, PT, R0, RZ, PT ;  /* 0x000000ff0000720c */ /* 0x000fe20003f06270 */
[----:B------:R-:W-:Y:S01]  /*1d70*/  @!P5 IMAD.IADD R17, R17, 0x1, -R10 ;  /* 0x000000011111d824 */ /* 0x000fe200078e0a0a */
[----:B------:R-:W-:Y:S01]  /*1d80*/  ISETP.GT.U32.AND P1, PT, R10, R23, PT ;  /* 0x000000170a00720c */ /* 0x000fe20003f24070 */
[----:B------:R-:W-:Y:S01]  /*1d90*/  @!P6 IMAD.IADD R25, R25, 0x1, -R8 ;  /* 0x000000011919e824 */ /* 0x000fe200078e0a08 */
[----:B------:R-:W-:Y:S02]  /*1da0*/  ISETP.GE.AND P5, PT, R18, RZ, PT ;  /* 0x000000ff1200720c */ /* 0x000fe40003fa6270 */
[----:B------:R-:W-:-:S02]  /*1db0*/  ISETP.GE.AND P6, PT, R19, RZ, PT ;  /* 0x000000ff1300720c */ /* 0x000fc40003fc6270 */
[----:B------:R-:W-:Y:S01]  /*1dc0*/  ISETP.GE.AND P3, PT, R20, RZ, PT ;  /* 0x000000ff1400720c */ /* 0x000fe20003f66270 */
[--C-:B------:R-:W-:Y:S01]  /*1dd0*/  @!P2 IMAD.IADD R21, R21, 0x1, -R10.reuse ;  /* 0x000000011515a824 */ /* 0x100fe200078e0a0a */
[----:B------:R-:W-:Y:S01]  /*1de0*/  ISETP.GE.AND P2, PT, R22, RZ, PT ;  /* 0x000000ff1600720c */ /* 0x000fe20003f46270 */
[----:B------:R-:W-:Y:S01]  /*1df0*/  @!P4 IMAD.MOV R15, RZ, RZ, -R15 ;  /* 0x000000ffff0fc224 */ /* 0x000fe200078e0a0f */
[----:B------:R-:W-:Y:S01]  /*1e00*/  ISETP.NE.AND P4, PT, R3, RZ, PT ;  /* 0x000000ff0300720c */ /* 0x000fe20003f85270 */
[----:B------:R-:W-:Y:S01]  /*1e10*/  @!P0 IMAD.MOV R13, RZ, RZ, -R13 ;  /* 0x000000ffff0d8224 */ /* 0x000fe200078e0a0d */
[----:B------:R-:W-:Y:S01]  /*1e20*/  LOP3.LUT R0, RZ, R3, RZ, 0x33, !PT ;  /* 0x00000003ff007212 */ /* 0x000fe200078e33ff */
[----:B------:R-:W-:Y:S01]  /*1e30*/  @!P1 IMAD.IADD R23, R23, 0x1, -R10 ;  /* 0x0000000117179824 */ /* 0x000fe200078e0a0a */
[----:B------:R-:W-:Y:S01]  /*1e40*/  ISETP.NE.AND P1, PT, R2, RZ, PT ;  /* 0x000000ff0200720c */ /* 0x000fe20003f25270 */
[----:B------:R-:W-:Y:S01]  /*1e50*/  @!P5 IMAD.MOV R17, RZ, RZ, -R17 ;  /* 0x000000ffff11d224 */ /* 0x000fe200078e0a11 */
[C---:B------:R-:W-:Y:S01]  /*1e60*/  SEL R15, R0.reuse, R15, !P4 ;  /* 0x0000000f000f7207 */ /* 0x040fe20006000000 */
[----:B------:R-:W-:Y:S01]  /*1e70*/  @!P6 IMAD.MOV R21, RZ, RZ, -R21 ;  /* 0x000000ffff15e224 */ /* 0x000fe200078e0a15 */
[----:B------:R-:W-:Y:S01]  /*1e80*/  LOP3.LUT R2, RZ, R2, RZ, 0x33, !PT ;  /* 0x00000002ff027212 */ /* 0x000fe200078e33ff */
[----:B------:R-:W-:Y:S01]  /*1e90*/  @!P3 IMAD.MOV R25, RZ, RZ, -R25 ;  /* 0x000000ffff19b224 */ /* 0x000fe200078e0a19 */
[----:B------:R-:W-:Y:S01]  /*1ea0*/  SEL R13, R0, R13, !P4 ;  /* 0x0000000d000d7207 */ /* 0x000fe20006000000 */
[----:B------:R-:W-:Y:S01]  /*1eb0*/  IMAD R15, R15, UR6, RZ ;  /* 0x000000060f0f7c24 */ /* 0x000fe2000f8e02ff */
[C---:B------:R-:W-:Y:S01]  /*1ec0*/  SEL R10, R2.reuse, R17, !P1 ;  /* 0x00000011020a7207 */ /* 0x040fe20004800000 */
[----:B------:R-:W-:Y:S01]  /*1ed0*/  @!P2 IMAD.MOV R23, RZ, RZ, -R23 ;  /* 0x000000ffff17a224 */ /* 0x000fe200078e0a17 */
[----:B------:R-:W-:Y:S01]  /*1ee0*/  SEL R16, R2, R21, !P1 ;  /* 0x0000001502107207 */ /* 0x000fe20004800000 */
[----:B------:R-:W-:Y:S01]  /*1ef0*/  IMAD R13, R13, UR6, RZ ;  /* 0x000000060d0d7c24 */ /* 0x000fe2000f8e02ff */
[----:B------:R-:W-:-:S02]  /*1f00*/  SHF.R.S32.HI R11, RZ, 0x1f, R10 ;  /* 0x0000001fff0b7819 */ /* 0x000fc4000001140a */
[----:B------:R-:W-:Y:S02]  /*1f10*/  SHF.R.S32.HI R19, RZ, 0x1f, R15 ;  /* 0x0000001fff137819 */ /* 0x000fe4000001140f */
[C---:B------:R-:W-:Y:S02]  /*1f20*/  IADD3 R24, P0, P2, R15.reuse, UR8, R10 ;  /* 0x000000080f187c10 */ /* 0x040fe4000fa1e00a */
[----:B------:R-:W-:Y:S02]  /*1f30*/  SEL R3, R0, R25, !P4 ;  /* 0x0000001900037207 */ /* 0x000fe40006000000 */
[----:B------:R-:W-:Y:S02]  /*1f40*/  SEL R17, R2, R23, !P1 ;  /* 0x0000001702117207 */ /* 0x000fe40004800000 */
[--C-:B------:R-:W-:Y:S02]  /*1f50*/  SHF.R.S32.HI R0, RZ, 0x1f, R16.reuse ;  /* 0x0000001fff007819 */ /* 0x100fe40000011410 */
[----:B------:R-:W-:-:S02]  /*1f60*/  IADD3 R22, P1, P3, R15, UR8, R16 ;  /* 0x000000080f167c10 */ /* 0x000fc4000fb3e010 */
[----:B------:R-:W-:Y:S02]  /*1f70*/  IADD3.X R25, PT, PT, R19, UR9, R11, P0, P2 ;  /* 0x0000000913197c10 */ /* 0x000fe400087e440b */
[--C-:B------:R-:W-:Y:S02]  /*1f80*/  SHF.R.S32.HI R8, RZ, 0x1f, R17.reuse ;  /* 0x0000001fff087819 */ /* 0x100fe40000011411 */
[----:B------:R-:W-:Y:S01]  /*1f90*/  IADD3 R20, P0, P2, R15, UR8, R17 ;  /* 0x000000080f147c10 */ /* 0x000fe2000fa1e011 */
[----:B------:R1:W2:Y:S01]  /*1fa0*/  LDG.E.U8 R18, desc[UR4][R24.64] ;  /* 0x0000000418127981 */ /* 0x0002a2000c1e1100 */
[----:B------:R-:W-:Y:S02]  /*1fb0*/  IADD3.X R23, PT, PT, R19, UR9, R0, P1, P3 ;  /* 0x0000000913177c10 */ /* 0x000fe40008fe6400 */
[----:B------:R-:W-:Y:S02]  /*1fc0*/  SHF.R.S32.HI R29, RZ, 0x1f, R13 ;  /* 0x0000001fff1d7819 */ /* 0x000fe4000001140d */
[----:B------:R-:W-:-:S02]  /*1fd0*/  IADD3 R14, P1, P3, R13, UR8, R10 ;  /* 0x000000080d0e7c10 */ /* 0x000fc4000fb3e00a */
[----:B------:R-:W-:Y:S02]  /*1fe0*/  IADD3.X R21, PT, PT, R19, UR9, R8, P0, P2 ;  /* 0x0000000913157c10 */ /* 0x000fe400087e4408 */
[----:B------:R4:W5:Y:S01]  /*1ff0*/  LDG.E.U8 R19, desc[UR4][R22.64] ;  /* 0x0000000416137981 */ /* 0x000962000c1e1100 */
[----:B------:R-:W-:Y:S02]  /*2000*/  IADD3 R12, P0, P2, R13, UR8, R16 ;  /* 0x000000080d0c7c10 */ /* 0x000fe4000fa1e010 */
[----:B------:R-:W-:Y:S01]  /*2010*/  IADD3.X R15, PT, PT, R29, UR9, R11, P1, P3 ;  /* 0x000000091d0f7c10 */ /* 0x000fe20008fe640b */
[----:B------:R-:W3:Y:S01]  /*2020*/  LDG.E.U8 R20, desc[UR4][R20.64] ;  /* 0x0000000414147981 */ /* 0x000ee2000c1e1100 */
[----:B------:R-:W-:Y:S01]  /*2030*/  IMAD R27, R3, UR6, RZ ;  /* 0x00000006031b7c24 */ /* 0x000fe2000f8e02ff */
[----:B------:R-:W-:Y:S01]  /*2040*/  IADD3 R2, P1, P3, R13, UR8, R17 ;  /* 0x000000080d027c10 */ /* 0x000fe2000fb3e011 */
[----:B------:R-:W0:Y:S01]  /*2050*/  LDCU UR6, c[0x3][URZ] ;  /* 0x00c00000ff0677ac */ /* 0x000e220008000800 */
[----:B------:R-:W-:Y:S01]  /*2060*/  IADD3.X R13, PT, PT, R29, UR9, R0, P0, P2 ;  /* 0x000000091d0d7c10 */ /* 0x000fe200087e4400 */
[----:B------:R-:W3:Y:S01]  /*2070*/  LDG.E.U8 R14, desc[UR4][R14.64] ;  /* 0x000000040e0e7981 */ /* 0x000ee2000c1e1100 */
[----:B-1----:R-:W-:-:S02]  /*2080*/  SHF.R.S32.HI R25, RZ, 0x1f, R27 ;  /* 0x0000001fff197819 */ /* 0x002fc4000001141b */
[----:B------:R-:W-:Y:S01]  /*2090*/  IADD3 R10, P0, P2, R27, UR8, R10 ;  /* 0x000000081b0a7c10 */ /* 0x000fe2000fa1e00a */
[----:B------:R-:W3:Y:S01]  /*20a0*/  LDG.E.U8 R12, desc[UR4][R12.64] ;  /* 0x000000040c0c7981 */ /* 0x000ee2000c1e1100 */
[----:B------:R-:W-:Y:S02]  /*20b0*/  IADD3.X R3, PT, PT, R29, UR9, R8, P1, P3 ;  /* 0x000000091d037c10 */ /* 0x000fe40008fe6408 */
[----:B------:R-:W-:Y:S02]  /*20c0*/  IADD3 R16, P1, P3, R27, UR8, R16 ;  /* 0x000000081b107c10 */ /* 0x000fe4000fb3e010 */
[----:B------:R-:W-:Y:S01]  /*20d0*/  IADD3.X R11, PT, PT, R25, UR9, R11, P0, P2 ;  /* 0x00000009190b7c10 */ /* 0x000fe200087e440b */
[----:B------:R1:W3:Y:S01]  /*20e0*/  LDG.E.U8 R2, desc[UR4][R2.64] ;  /* 0x0000000402027981 */ /* 0x0002e2000c1e1100 */
[----:B----4-:R-:W-:Y:S01]  /*20f0*/  IADD3 R22, P0, P2, R27, UR8, R17 ;  /* 0x000000081b167c10 */ /* 0x010fe2000fa1e011 */
[----:B------:R-:W1:Y:S01]  /*2100*/  LDCU UR8, c[0x3][0x4] ;  /* 0x00c00080ff0877ac */ /* 0x000e620008000800 */
[C---:B------:R-:W-:Y:S01]  /*2110*/  IADD3.X R17, PT, PT, R25.reuse, UR9, R0, P1, P3 ;  /* 0x0000000919117c10 */ /* 0x040fe20008fe6400 */
[----:B------:R4:W4:Y:S01]  /*2120*/  LDG.E.U8 R10, desc[UR4][R10.64] ;  /* 0x000000040a0a7981 */ /* 0x000922000c1e1100 */
[----:B------:R-:W-:Y:S01]  /*2130*/  IADD3.X R23, PT, PT, R25, UR9, R8, P0, P2 ;  /* 0x0000000919177c10 */ /* 0x000fe200087e4408 */
[----:B------:R-:W1:Y:S02]  /*2140*/  LDCU UR9, c[0x3][0x28] ;  /* 0x00c00500ff0977ac */ /* 0x000e640008000800 */
[----:B------:R-:W4:Y:S04]  /*2150*/  LDG.E.U8 R16, desc[UR4][R16.64] ;  /* 0x0000000410107981 */ /* 0x000f28000c1e1100 */
[----:B------:R-:W4:Y:S01]  /*2160*/  LDG.E.U8 R22, desc[UR4][R22.64] ;  /* 0x0000000416167981 */ /* 0x000f22000c1e1100 */
[----:B--2---:R-:W-:-:S05]  /*2170*/  I2FP.F32.U32 R0, R18 ;  /* 0x0000001200007245 */ /* 0x004fca0000201000 */
[C---:B0-----:R-:W-:Y:S01]  /*2180*/  FFMA R8, R0.reuse, UR6, RZ ;  /* 0x0000000600087c23 */ /* 0x041fe200080000ff */
[----:B------:R-:W-:Y:S01]  /*2190*/  FFMA R0, R0, UR7, RZ ;  /* 0x0000000700007c23 */ /* 0x000fe200080000ff */
[----:B------:R-:W0:Y:S01]  /*21a0*/  LDCU.64 UR6, c[0x3][0x18] ;  /* 0x00c00300ff0677ac */ /* 0x000e220008000a00 */
[----:B-----5:R-:W-:Y:S02]  /*21b0*/  I2FP.F32.U32 R19, R19 ;  /* 0x0000001300137245 */ /* 0x020fe40000201000 */
[----:B---3--:R-:W-:-:S03]  /*21c0*/  I2FP.F32.U32 R20, R20 ;  /* 0x0000001400147245 */ /* 0x008fc60000201000 */
[C---:B-1----:R-:W-:Y:S01]  /*21d0*/  FFMA R3, R19.reuse, UR8, R8 ;  /* 0x0000000813037c23 */ /* 0x042fe20008000008 */
[----:B------:R-:W-:Y:S01]  /*21e0*/  FFMA R19, R19, UR9, R0 ;  /* 0x0000000913137c23 */ /* 0x000fe20008000000 */
[----:B------:R-:W1:Y:S01]  /*21f0*/  LDCU.64 UR8, c[0x3][0x40] ;  /* 0x00c00800ff0877ac */ /* 0x000e620008000a00 */
[----:B------:R-:W-:Y:S01]  /*2200*/  I2FP.F32.U32 R14, R14 ;  /* 0x0000000e000e7245 */ /* 0x000fe20000201000 */
[C---:B----4-:R-:W-:Y:S01]  /*2210*/  FFMA R11, R20.reuse, UR10, R3 ;  /* 0x0000000a140b7c23 */ /* 0x050fe20008000003 */
[----:B------:R-:W-:Y:S01]  /*2220*/  FFMA R19, R20, UR11, R19 ;  /* 0x0000000b14137c23 */ /* 0x000fe20008000013 */
[----:B------:R-:W2:Y:S01]  /*2230*/  LDCU UR10, c[0x3][0x20] ;  /* 0x00c00400ff0a77ac */ /* 0x000ea20008000800 */
[----:B------:R-:W-:Y:S01]  /*2240*/  I2FP.F32.U32 R3, R12 ;  /* 0x0000000c00037245 */ /* 0x000fe20000201000 */
        /* <DEDUP_REMOVED lines=9> */
[C---:B0-----:R-:W-:Y:S01]  /*22e0*/  FFMA R0, R10.reuse, UR6, R13 ;  /* 0x000000060a007c23 */ /* 0x041fe2000800000d */
[----:B------:R-:W-:Y:S01]  /*22f0*/  FFMA R10, R10, UR18, R11 ;  /* 0x000000120a0a7c23 */ /* 0x000fe2000800000b */
[----:B------:R-:W-:Y:S02]  /*2300*/  I2FP.F32.U32 R11, R22 ;  /* 0x00000016000b7245 */ /* 0x000fe40000201000 */
[C---:B------:R-:W-:Y:S01]  /*2310*/  FFMA R0, R3.reuse, UR7, R0 ;  /* 0x0000000703007c23 */ /* 0x040fe20008000000 */
[----:B-1----:R-:W-:-:S03]  /*2320*/  FFMA R10, R3, UR8, R10 ;  /* 0x00000008030a7c23 */ /* 0x002fc6000800000a */
[C---:B--2---:R-:W-:Y:S01]  /*2330*/  FFMA R2, R11.reuse, UR10, R0 ;  /* 0x0000000a0b027c23 */ /* 0x044fe20008000000 */
[----:B------:R-:W-:Y:S01]  /*2340*/  FFMA R11, R11, UR9, R10 ;  /* 0x000000090b0b7c23 */ /* 0x000fe2000800000a */
[----:B------:R-:W-:Y:S06]  /*2350*/  BRA `(.L_x_53) ;  /* 0x00000000005c7947 */ /* 0x000fec0003800000 */
.L_x_115:
        /* <DEDUP_REMOVED lines=23> */
.L_x_53:
        /* <DEDUP_REMOVED lines=8> */
[----:B------:R-:W-:Y:S05]  /*2550*/  CALL.REL.NOINC `($__internal_6_$__cuda_sm20_sqrt_rn_f32_slowpath) ;  /* 0x00000008008c7944 */ /* 0x000fea0003c00000 */
[----:B------:R-:W-:Y:S01]  /*2560*/  IMAD.MOV.U32 R8, RZ, RZ, R3 ;  /* 0x000000ffff087224 */ /* 0x000fe200078e0003 */
[----:B------:R-:W-:Y:S06]  /*2570*/  BRA `(.L_x_56) ;  /* 0x0000000000107947 */ /* 0x000fec0003800000 */
.L_x_55:
[----:B------:R-:W-:Y:S01]  /*2580*/  FMUL.FTZ R8, R3, R0 ;  /* 0x0000000003087220 */ /* 0x000fe20000410000 */
[----:B------:R-:W-:-:S03]  /*2590*/  FMUL.FTZ R0, R0, 0.5 ;  /* 0x3f00000000007820 */ /* 0x000fc60000410000 */
[----:B------:R-:W-:-:S04]  /*25a0*/  FFMA R3, -R8, R8, R3 ;  /* 0x0000000808037223 */ /* 0x000fc80000000103 */
[----:B------:R-:W-:-:S07]  /*25b0*/  FFMA R8, R3, R0, R8 ;  /* 0x0000000003087223 */ /* 0x000fce0000000008 */
.L_x_56:
[----:B------:R-:W-:Y:S05]  /*25c0*/  BSYNC.RECONVERGENT B0 ;  /* 0x0000000000007941 */ /* 0x000fea0003800200 */
.L_x_54:
        /* <DEDUP_REMOVED lines=13> */
[----:B------:R-:W-:Y:S05]  /*26a0*/  CALL.REL.NOINC `($__internal_7_$__cuda_sm3x_div_rn_noftz_f32_slowpath) ;  /* 0x0000000800907944 */ /* 0x000fea0003c00000 */
[----:B------:R-:W-:-:S07]  /*26b0*/  IMAD.MOV.U32 R10, RZ, RZ, R0 ;  /* 0x000000ffff0a7224 */ /* 0x000fce00078e0000 */
.L_x_58:
[----:B------:R-:W-:Y:S05]  /*26c0*/  BSYNC.RECONVERGENT B0 ;  /* 0x0000000000007941 */ /* 0x000fea0003800200 */
.L_x_57:
[----:B------:R-:W-:Y:S02]  /*26d0*/  IMAD.MOV.U32 R13, RZ, RZ, 0x3b33710b ;  /* 0x3b33710bff0d7424 */ /* 0x000fe400078e00ff */
[----:B------:R-:W-:Y:S01]  /*26e0*/  FMUL R0, R10, R10 ;  /* 0x0000000a0a007220 */ /* 0x000fe20000400000 */
[----:B------:R-:W0:Y:S01]  /*26f0*/  MUFU.RCP64H R15, 3.1415920257568359375 ;  /* 0x400921fb000f7908 */ /* 0x000e220000001800 */
[----:B------:R-:W-:Y:S01]  /*2700*/  IMAD.MOV.U32 R12, RZ, RZ, 0x3f6ee581 ;  /* 0x3f6ee581ff0c7424 */ /* 0x000fe200078e00ff */
[----:B------:R-:W-:Y:S01]  /*2710*/  ISETP.GE.AND P0, PT, R2, RZ, PT ;  /* 0x000000ff0200720c */ /* 0x000fe20003f06270 */
[----:B------:R-:W-:Y:S01]  /*2720*/  FFMA R13, R0, R13, -0.015681877732276916504 ;  /* 0xbc807748000d7423 */ /* 0x000fe2000000000d */
[----:B------:R-:W-:Y:S01]  /*2730*/  FSETP.NEU.AND P3, PT, |R2|, |R11|, PT ;  /* 0x4000000b0200720b */ /* 0x000fe20003f6d200 */
[----:B------:R-:W-:Y:S01]  /*2740*/  IMAD.MOV.U32 R14, RZ, RZ, 0x1 ;  /* 0x00000001ff0e7424 */ /* 0x000fe200078e00ff */
[----:B------:R-:W-:Y:S01]  /*2750*/  FSETP.NEU.AND P1, PT, R3, RZ, PT ;  /* 0x000000ff0300720b */ /* 0x000fe20003f2d000 */
[----:B------:R-:W-:Y:S01]  /*2760*/  FFMA R13, R0, R13, 0.042200751602649688721 ;  /* 0x3d2cdab2000d7423 */ /* 0x000fe2000000000d */
[----:B------:R-:W-:-:S02]  /*2770*/  IMAD.MOV.U32 R3, RZ, RZ, 0x4016cbe4 ;  /* 0x4016cbe4ff037424 */ /* 0x000fc400078e00ff */
[----:B------:R-:W-:Y:S01]  /*2780*/  FADD R2, |R11|, |R2| ;  /* 0x400000020b027221 */ /* 0x000fe20000000200 */
[----:B------:R-:W-:Y:S01]  /*2790*/  BSSY.RECONVERGENT B0, `(.L_x_59) ;  /* 0x0000026000007945 */ /* 0x000fe20003800200 */
[----:B------:R-:W-:-:S04]  /*27a0*/  FFMA R13, R0, R13, -0.074792981147766113281 ;  /* 0xbd992d10000d7423 */ /* 0x000fc8000000000d */
[----:B------:R-:W-:-:S04]  /*27b0*/  FFMA R13, R0, R13, 0.10640415549278259277 ;  /* 0x3dd9ea6c000d7423 */ /* 0x000fc8000000000d */
[----:B------:R-:W-:-:S04]  /*27c0*/  FFMA R13, R0, R13, -0.14207722246646881104 ;  /* 0xbe117cb1000d7423 */ /* 0x000fc8000000000d */
[----:B------:R-:W-:-:S04]  /*27d0*/  FFMA R13, R0, R13, 0.19993925094604492188 ;  /* 0x3e4cbce0000d7423 */ /* 0x000fc8000000000d */
[----:B------:R-:W-:-:S04]  /*27e0*/  FFMA R13, R0, R13, -0.33333197236061096191 ;  /* 0xbeaaaa7d000d7423 */ /* 0x000fc8000000000d */
[----:B------:R-:W-:-:S04]  /*27f0*/  FMUL R13, R0, R13 ;  /* 0x0000000d000d7220 */ /* 0x000fc80000400000 */
[----:B------:R-:W-:Y:S01]  /*2800*/  FFMA R13, R13, R10, R10 ;  /* 0x0000000a0d0d7223 */ /* 0x000fe2000000000a */
[----:B------:R-:W-:-:S03]  /*2810*/  FSEL R10, R12, 1.8663789033889770508, P2 ;  /* 0x3feee5810c0a7808 */ /* 0x000fc60001000000 */
[----:B------:R-:W-:Y:S01]  /*2820*/  FFMA R0, R12, 1.6832555532455444336, -R13 ;  /* 0x3fd774eb0c007823 */ /* 0x000fe2000000080d */
[----:B------:R-:W-:Y:S01]  /*2830*/  FSEL R17, R13, -R13, P2 ;  /* 0x8000000d0d117208 */ /* 0x000fe20001000000 */
[----:B------:R-:W-:-:S03]  /*2840*/  IMAD.MOV.U32 R12, RZ, RZ, 0x54442d18 ;  /* 0x54442d18ff0c7424 */ /* 0x000fc600078e00ff */
[----:B------:R-:W-:Y:S01]  /*2850*/  FSEL R0, R0, R13, P2 ;  /* 0x0000000d00007208 */ /* 0x000fe20001000000 */
[----:B------:R-:W-:Y:S02]  /*2860*/  IMAD.MOV.U32 R13, RZ, RZ, 0x400921fb ;  /* 0x400921fbff0d7424 */ /* 0x000fe400078e00ff */
[----:B------:R-:W-:Y:S01]  /*2870*/  @!P0 FFMA R0, R10, 1.6832555532455444336, R17 ;  /* 0x3fd774eb0a008823 */ /* 0x000fe20000000011 */
[----:B------:R-:W-:Y:S02]  /*2880*/  @!P3 FSEL R0, R3, 0.78539818525314331055, !P0 ;  /* 0x3f490fdb0300b808 */ /* 0x000fe40004000000 */
[----:B------:R-:W-:Y:S01]  /*2890*/  @!P1 FSEL R0, RZ, 3.1415927410125732422, P0 ;  /* 0x40490fdbff009808 */ /* 0x000fe20000000000 */
[----:B0-----:R-:W-:Y:S01]  /*28a0*/  DFMA R16, R14, -R12, 1 ;  /* 0x3ff000000e10742b */ /* 0x001fe2000000080c */
[----:B------:R-:W-:Y:S02]  /*28b0*/  FSETP.NAN.AND P0, PT, R2, R2, PT ;  /* 0x000000020200720b */ /* 0x000fe40003f08000 */
[----:B------:R-:W-:-:S04]  /*28c0*/  LOP3.LUT R11, R0, 0x80000000, R11, 0xb8, !PT ;  /* 0x80000000000b7812 */ /* 0x000fc800078eb80b */
[----:B------:R-:W-:Y:S01]  /*28d0*/  FSEL R11, R2, R11, P0 ;  /* 0x0000000b020b7208 */ /* 0x000fe20000000000 */
[----:B------:R-:W-:-:S04]  /*28e0*/  DFMA R16, R16, R16, R16 ;  /* 0x000000101010722b */ /* 0x000fc80000000010 */
[----:B------:R-:W-:-:S04]  /*28f0*/  FMUL R18, R11, 180 ;  /* 0x433400000b127820 */ /* 0x000fc80000400000 */
[----:B------:R-:W-:Y:S02]  /*2900*/  DFMA R16, R14, R16, R14 ;  /* 0x000000100e10722b */ /* 0x000fe4000000000e */
[----:B------:R-:W0:Y:S06]  /*2910*/  F2F.F64.F32 R18, R18 ;  /* 0x0000001200127310 */ /* 0x000e2c0000201800 */
[----:B------:R-:W-:-:S08]  /*2920*/  DFMA R2, R16, -R12, 1 ;  /* 0x3ff000001002742b */ /* 0x000fd0000000080c */
[----:B------:R-:W-:Y:S01]  /*2930*/  DFMA R2, R16, R2, R16 ;  /* 0x000000021002722b */ /* 0x000fe20000000010 */
[----:B0-----:R-:W-:-:S07]  /*2940*/  FSETP.GEU.AND P1, PT, |R19|, 6.5827683646048100446e-37, PT ;  /* 0x036000001300780b */ /* 0x001fce0003f2e200 */
[----:B------:R-:W-:-:S08]  /*2950*/  DMUL R10, R18, R2 ;  /* 0x00000002120a7228 */ /* 0x000fd00000000000 */
[----:B------:R-:W-:-:S08]  /*2960*/  DFMA R12, R10, -R12, R18 ;  /* 0x8000000c0a0c722b */ /* 0x000fd00000000012 */
[----:B------:R-:W-:-:S10]  /*2970*/  DFMA R2, R2, R12, R10 ;  /* 0x0000000c0202722b */ /* 0x000fd4000000000a */
[----:B------:R-:W-:-:S05]  /*2980*/  FFMA R0, RZ, 2.1426990032196044922, R3 ;  /* 0x400921fbff007823 */ /* 0x000fca0000000003 */
[----:B------:R-:W-:-:S13]  /*2990*/  FSETP.GT.AND P0, PT, |R0|, 1.469367938527859385e-39, PT ;  /* 0x001000000000780b */ /* 0x000fda0003f04200 */
[----:B------:R-:W-:Y:S05]  /*29a0*/  @P0 BRA P1, `(.L_x_60) ;  /* 0x0000000000100947 */ /* 0x000fea0000800000 */
[----:B------:R-:W-:-:S07]  /*29b0*/  MOV R0, 0x29d0 ;  /* 0x000029d000007802 */ /* 0x000fce0000000f00 */
[----:B------:R-:W-:Y:S05]  /*29c0*/  CALL.REL.NOINC `($__internal_5_$__cuda_sm20_div_rn_f64_full) ;  /* 0x00000000002c7944 */ /* 0x000fea0003c00000 */
[----:B------:R-:W-:Y:S02]  /*29d0*/  IMAD.MOV.U32 R2, RZ, RZ, R16 ;  /* 0x000000ffff027224 */ /* 0x000fe400078e0010 */
[----:B------:R-:W-:-:S07]  /*29e0*/  IMAD.MOV.U32 R3, RZ, RZ, R17 ;  /* 0x000000ffff037224 */ /* 0x000fce00078e0011 */
.L_x_60:
[----:B------:R-:W-:Y:S05]  /*29f0*/  BSYNC.RECONVERGENT B0 ;  /* 0x0000000000007941 */ /* 0x000fea0003800200 */
.L_x_59:
[----:B------:R-:W0:Y:S01]  /*2a00*/  F2F.F32.F64 R11, R2 ;  /* 0x00000002000b7310 */ /* 0x000e220000301000 */
[----:B------:R-:W-:-:S04]  /*2a10*/  IMAD.WIDE R4, R9, 0x4, R4 ;  /* 0x0000000409047825 */ /* 0x000fc800078e0204 */
[----:B------:R-:W-:Y:S01]  /*2a20*/  IMAD.WIDE R6, R9, 0x4, R6 ;  /* 0x0000000409067825 */ /* 0x000fe200078e0206 */
[----:B------:R-:W-:Y:S01]  /*2a30*/  STG.E desc[UR4][R4.64], R8 ;  /* 0x0000000804007986 */ /* 0x000fe2000c101904 */
[----:B0-----:R-:W-:-:S13]  /*2a40*/  FSETP.GEU.AND P0, PT, R11, RZ, PT ;  /* 0x000000ff0b00720b */ /* 0x001fda0003f0e000 */
[----:B------:R-:W-:-:S05]  /*2a50*/  @!P0 FADD R11, R11, 360 ;  /* 0x43b400000b0b8421 */ /* 0x000fca0000000000 */
[----:B------:R-:W-:Y:S01]  /*2a60*/  STG.E desc[UR4][R6.64], R11 ;  /* 0x0000000b06007986 */ /* 0x000fe2000c101904 */
[----:B------:R-:W-:Y:S05]  /*2a70*/  EXIT ;  /* 0x000000000000794d */ /* 0x000fea0003800000 */
        .weak           $__internal_5_$__cuda_sm20_div_rn_f64_full
        .type           $__internal_5_$__cuda_sm20_div_rn_f64_full,@function
        .size           $__internal_5_$__cuda_sm20_div_rn_f64_full,($__internal_6_$__cuda_sm20_sqrt_rn_f32_slowpath - $__internal_5_$__cuda_sm20_div_rn_f64_full)
$__internal_5_$__cuda_sm20_div_rn_f64_full:
[----:B------:R-:W-:Y:S01]  /*2a80*/  IMAD.MOV.U32 R3, RZ, RZ, 0x3ff921fb ;  /* 0x3ff921fbff037424 */ /* 0x000fe200078e00ff */
[----:B------:R-:W-:Y:S01]  /*2a90*/  BSSY.RECONVERGENT B1, `(.L_x_61) ;  /* 0x000004c000017945 */ /* 0x000fe20003800200 */
[----:B------:R-:W-:Y:S02]  /*2aa0*/  IMAD.MOV.U32 R2, RZ, RZ, 0x54442d18 ;  /* 0x54442d18ff027424 */ /* 0x000fe400078e00ff */
[----:B------:R-:W0:Y:S01]  /*2ab0*/  MUFU.RCP64H R13, R3 ;  /* 0x00000003000d7308 */ /* 0x000e220000001800 */
[----:B------:R-:W-:Y:S02]  /*2ac0*/  IMAD.MOV.U32 R12, RZ, RZ, 0x1 ;  /* 0x00000001ff0c7424 */ /* 0x000fe400078e00ff */
[----:B------:R-:W-:Y:S02]  /*2ad0*/  IMAD.MOV.U32 R11, RZ, RZ, R19 ;  /* 0x000000ffff0b7224 */ /* 0x000fe400078e0013 */
[----:B------:R-:W-:Y:S02]  /*2ae0*/  IMAD.MOV.U32 R17, RZ, RZ, 0x1ca00000 ;  /* 0x1ca00000ff117424 */ /* 0x000fe400078e00ff */
[----:B------:R-:W-:Y:S01]  /*2af0*/  IMAD.MOV.U32 R10, RZ, RZ, R18 ;  /* 0x000000ffff0a7224 */ /* 0x000fe200078e0012 */
[C---:B------:R-:W-:Y:S01]  /*2b00*/  FSETP.GEU.AND P1, PT, |R11|.reuse, 1.469367938527859385e-39, PT ;  /* 0x001000000b00780b */ /* 0x040fe20003f2e200 */
[----:B------:R-:W-:Y:S01]  /*2b10*/  IMAD.MOV.U32 R23, RZ, RZ, 0x40000000 ;  /* 0x40000000ff177424 */ /* 0x000fe200078e00ff */
[----:B------:R-:W-:-:S03]  /*2b20*/  LOP3.LUT R16, R11, 0x7ff00000, RZ, 0xc0, !PT ;  /* 0x7ff000000b107812 */ /* 0x000fc600078ec0ff */
[----:B------:R-:W-:Y:S01]  /*2b30*/  VIADD R25, R23, 0xffffffff ;  /* 0xffffffff17197836 */ /* 0x000fe20000000000 */
[----:B------:R-:W-:Y:S01]  /*2b40*/  ISETP.GE.U32.AND P0, PT, R16, 0x40000000, PT ;  /* 0x400000001000780c */ /* 0x000fe20003f06070 */
[----:B------:R-:W-:Y:S01]  /*2b50*/  IMAD.MOV.U32 R22, RZ, RZ, R16 ;  /* 0x000000ffff167224 */ /* 0x000fe200078e0010 */
[----:B0-----:R-:W-:Y:S02]  /*2b60*/  DFMA R14, R12, -R2, 1 ;  /* 0x3ff000000c0e742b */ /* 0x001fe40000000802 */
[----:B------:R-:W-:-:S06]  /*2b70*/  SEL R17, R17, 0x63400000, !P0 ;  /* 0x6340000011117807 */ /* 0x000fcc0004000000 */
[----:B------:R-:W-:-:S08]  /*2b80*/  DFMA R14, R14, R14, R14 ;  /* 0x0000000e0e0e722b */ /* 0x000fd0000000000e */
[----:B------:R-:W-:Y:S01]  /*2b90*/  DFMA R18, R12, R14, R12 ;  /* 0x0000000e0c12722b */ /* 0x000fe2000000000c */
[C-C-:B------:R-:W-:Y:S01]  /*2ba0*/  @!P1 LOP3.LUT R14, R17.reuse, 0x80000000, R11.reuse, 0xf8, !PT ;  /* 0x80000000110e9812 */ /* 0x140fe200078ef80b */
[----:B------:R-:W-:Y:S01]  /*2bb0*/  IMAD.MOV.U32 R12, RZ, RZ, R10 ;  /* 0x000000ffff0c7224 */ /* 0x000fe200078e000a */
[----:B------:R-:W-:Y:S02]  /*2bc0*/  LOP3.LUT R13, R17, 0x800fffff, R11, 0xf8, !PT ;  /* 0x800fffff110d7812 */ /* 0x000fe400078ef80b */
[----:B------:R-:W-:Y:S01]  /*2bd0*/  @!P1 LOP3.LUT R15, R14, 0x100000, RZ, 0xfc, !PT ;  /* 0x001000000e0f9812 */ /* 0x000fe200078efcff */
[----:B------:R-:W-:Y:S02]  /*2be0*/  @!P1 IMAD.MOV.U32 R14, RZ, RZ, RZ ;  /* 0x000000ffff0e9224 */ /* 0x000fe400078e00ff */
[----:B------:R-:W-:-:S04]  /*2bf0*/  DFMA R20, R18, -R2, 1 ;  /* 0x3ff000001214742b */ /* 0x000fc80000000802 */
[----:B------:R-:W-:-:S04]  /*2c00*/  @!P1 DFMA R12, R12, 2, -R14 ;  /* 0x400000000c0c982b */ /* 0x000fc8000000080e */
[----:B------:R-:W-:-:S06]  /*2c10*/  DFMA R20, R18, R20, R18 ;  /* 0x000000141214722b */ /* 0x000fcc0000000012 */
[----:B------:R-:W-:Y:S02]  /*2c20*/  @!P1 LOP3.LUT R22, R13, 0x7ff00000, RZ, 0xc0, !PT ;  /* 0x7ff000000d169812 */ /* 0x000fe400078ec0ff */
[----:B------:R-:W-:-:S03]  /*2c30*/  DMUL R14, R20, R12 ;  /* 0x0000000c140e7228 */ /* 0x000fc60000000000 */
[----:B------:R-:W-:-:S05]  /*2c40*/  VIADD R24, R22, 0xffffffff ;  /* 0xffffffff16187836 */ /* 0x000fca0000000000 */
[----:B------:R-:W-:Y:S01]  /*2c50*/  DFMA R18, R14, -R2, R12 ;  /* 0x800000020e12722b */ /* 0x000fe2000000000c */
[----:B------:R-:W-:-:S04]  /*2c60*/  ISETP.GT.U32.AND P0, PT, R24, 0x7feffffe, PT ;  /* 0x7feffffe1800780c */ /* 0x000fc80003f04070 */
[----:B------:R-:W-:-:S03]  /*2c70*/  ISETP.GT.U32.OR P0, PT, R25, 0x7feffffe, P0 ;  /* 0x7feffffe1900780c */ /* 0x000fc60000704470 */
[----:B------:R-:W-:-:S10]  /*2c80*/  DFMA R14, R20, R18, R14 ;  /* 0x00000012140e722b */ /* 0x000fd4000000000e */
[----:B------:R-:W-:Y:S05]  /*2c90*/  @P0 BRA `(.L_x_62) ;  /* 0x0000000000680947 */ /* 0x000fea0003800000 */
[----:B------:R-:W-:Y:S02]  /*2ca0*/  IMAD.MOV.U32 R11, RZ, RZ, 0x40000000 ;  /* 0x40000000ff0b7424 */ /* 0x000fe400078e00ff */
[----:B------:R-:W-:-:S03]  /*2cb0*/  IMAD.MOV.U32 R10, RZ, RZ, RZ ;  /* 0x000000ffff0a7224 */ /* 0x000fc600078e00ff */
[----:B------:R-:W-:-:S04]  /*2cc0*/  VIADDMNMX R16, R16, -R11, 0xb9600000, !PT ;  /* 0xb960000010107446 */ /* 0x000fc8000780090b */
[----:B------:R-:W-:-:S05]  /*2cd0*/  VIMNMX R16, PT, PT, R16, 0x46a00000, PT ;  /* 0x46a0000010107848 */ /* 0x000fca0003fe0100 */
[----:B------:R-:W-:-:S04]  /*2ce0*/  IMAD.IADD R18, R16, 0x1, -R17 ;  /* 0x0000000110127824 */ /* 0x000fc800078e0a11 */
        /* <DEDUP_REMOVED lines=11> */
[----:B------:R-:W-:Y:S01]  /*2da0*/  IMAD.MOV R3, RZ, RZ, -R18 ;  /* 0x000000ffff037224 */ /* 0x000fe200078e0a12 */
[----:B------:R-:W-:Y:S01]  /*2db0*/  DMUL.RP R10, R14, R10 ;  /* 0x0000000a0e0a7228 */ /* 0x000fe20000008000 */
[----:B------:R-:W-:-:S06]  /*2dc0*/  IMAD.MOV.U32 R2, RZ, RZ, RZ ;  /* 0x000000ffff027224 */ /* 0x000fcc00078e00ff */
[----:B------:R-:W-:-:S03]  /*2dd0*/  DFMA R2, R16, -R2, R14 ;  /* 0x800000021002722b */ /* 0x000fc6000000000e */
[----:B------:R-:W-:-:S03]  /*2de0*/  LOP3.LUT R13, R11, R13, RZ, 0x3c, !PT ;  /* 0x0000000d0b0d7212 */ /* 0x000fc600078e3cff */
[----:B------:R-:W-:-:S04]  /*2df0*/  IADD3 R2, PT, PT, -R18, -0x43300000, RZ ;  /* 0xbcd0000012027810 */ /* 0x000fc80007ffe1ff */
[----:B------:R-:W-:-:S04]  /*2e00*/  FSETP.NEU.AND P0, PT, |R3|, R2, PT ;  /* 0x000000020300720b */ /* 0x000fc80003f0d200 */
[----:B------:R-:W-:Y:S02]  /*2e10*/  FSEL R16, R10, R16, !P0 ;  /* 0x000000100a107208 */ /* 0x000fe40004000000 */
[----:B------:R-:W-:Y:S01]  /*2e20*/  FSEL R17, R13, R17, !P0 ;  /* 0x000000110d117208 */ /* 0x000fe20004000000 */
[----:B------:R-:W-:Y:S06]  /*2e30*/  BRA `(.L_x_63) ;  /* 0x0000000000447947 */ /* 0x000fec0003800000 */
.L_x_62:
[----:B------:R-:W-:-:S14]  /*2e40*/  DSETP.NAN.AND P0, PT, R10, R10, PT ;  /* 0x0000000a0a00722a */ /* 0x000fdc0003f08000 */
[----:B------:R-:W-:Y:S05]  /*2e50*/  @P0 BRA `(.L_x_64) ;  /* 0x0000000000340947 */ /* 0x000fea0003800000 */
[----:B------:R-:W-:Y:S01]  /*2e60*/  ISETP.NE.AND P0, PT, R22, R23, PT ;  /* 0x000000171600720c */ /* 0x000fe20003f05270 */
[----:B------:R-:W-:Y:S02]  /*2e70*/  IMAD.MOV.U32 R16, RZ, RZ, 0x0 ;  /* 0x00000000ff107424 */ /* 0x000fe400078e00ff */
[----:B------:R-:W-:-:S10]  /*2e80*/  IMAD.MOV.U32 R17, RZ, RZ, -0x80000 ;  /* 0xfff80000ff117424 */ /* 0x000fd400078e00ff */
[----:B------:R-:W-:Y:S05]  /*2e90*/  @!P0 BRA `(.L_x_63) ;  /* 0x00000000002c8947 */ /* 0x000fea0003800000 */
[----:B------:R-:W-:Y:S02]  /*2ea0*/  ISETP.NE.AND P0, PT, R22, 0x7ff00000, PT ;  /* 0x7ff000001600780c */ /* 0x000fe40003f05270 */
[----:B------:R-:W-:Y:S02]  /*2eb0*/  LOP3.LUT R10, R11, 0x400921fb, RZ, 0x3c, !PT ;  /* 0x400921fb0b0a7812 */ /* 0x000fe400078e3cff */
[----:B------:R-:W-:Y:S02]  /*2ec0*/  ISETP.EQ.OR P0, PT, R23, RZ, !P0 ;  /* 0x000000ff1700720c */ /* 0x000fe40004702670 */
[----:B------:R-:W-:-:S11]  /*2ed0*/  LOP3.LUT R17, R10, 0x80000000, RZ, 0xc0, !PT ;  /* 0x800000000a117812 */ /* 0x000fd600078ec0ff */
[----:B------:R-:W-:Y:S01]  /*2ee0*/  @P0 LOP3.LUT R2, R17, 0x7ff00000, RZ, 0xfc, !PT ;  /* 0x7ff0000011020812 */ /* 0x000fe200078efcff */
[----:B------:R-:W-:Y:S02]  /*2ef0*/  @!P0 IMAD.MOV.U32 R16, RZ, RZ, RZ ;  /* 0x000000ffff108224 */ /* 0x000fe400078e00ff */
[----:B------:R-:W-:Y:S02]  /*2f00*/  @P0 IMAD.MOV.U32 R16, RZ, RZ, RZ ;  /* 0x000000ffff100224 */ /* 0x000fe400078e00ff */
[----:B------:R-:W-:Y:S01]  /*2f10*/  @P0 IMAD.MOV.U32 R17, RZ, RZ, R2 ;  /* 0x000000ffff110224 */ /* 0x000fe200078e0002 */
[----:B------:R-:W-:Y:S06]  /*2f20*/  BRA `(.L_x_63) ;  /* 0x0000000000087947 */ /* 0x000fec0003800000 */
.L_x_64:
[----:B------:R-:W-:Y:S01]  /*2f30*/  LOP3.LUT R17, R11, 0x80000, RZ, 0xfc, !PT ;  /* 0x000800000b117812 */ /* 0x000fe200078efcff */
[----:B------:R-:W-:-:S07]  /*2f40*/  IMAD.MOV.U32 R16, RZ, RZ, R10 ;  /* 0x000000ffff107224 */ /* 0x000fce00078e000a */
.L_x_63:
[----:B------:R-:W-:Y:S05]  /*2f50*/  BSYNC.RECONVERGENT B1 ;  /* 0x0000000000017941 */ /* 0x000fea0003800200 */
.L_x_61:
[----:B------:R-:W-:Y:S02]  /*2f60*/  IMAD.MOV.U32 R2, RZ, RZ, R0 ;  /* 0x000000ffff027224 */ /* 0x000fe400078e0000 */
[----:B------:R-:W-:-:S04]  /*2f70*/  IMAD.MOV.U32 R3, RZ, RZ, 0x0 ;  /* 0x00000000ff037424 */ /* 0x000fc800078e00ff */
[----:B------:R-:W-:Y:S05]  /*2f80*/  RET.REL.NODEC R2 `(_Z48nppiGradientVectorPrewittBorder_8u32f_C1R_kernelPKhi8NppiSize9NppiPointPfiS3_iS1_12NppiMaskSize14NppiBorderType) ;  /* 0xffffffd0021c7950 */ /* 0x000fea0003c3ffff */
        .weak           $__internal_6_$__cuda_sm20_sqrt_rn_f32_slowpath
        .type           $__internal_6_$__cuda_sm20_sqrt_rn_f32_slowpath,@function
        .size           $__internal_6_$__cuda_sm20_sqrt_rn_f32_slowpath,($__internal_7_$__cuda_sm3x_div_rn_noftz_f32_slowpath - $__internal_6_$__cuda_sm20_sqrt_rn_f32_slowpath)
$__internal_6_$__cuda_sm20_sqrt_rn_f32_slowpath:
        /* <DEDUP_REMOVED lines=19> */
.L_x_65:
[----:B------:R-:W-:Y:S02]  /*30c0*/  IMAD.MOV.U32 R12, RZ, RZ, R14 ;  /* 0x000000ffff0c7224 */ /* 0x000fe400078e000e */
[----:B------:R-:W-:-:S04]  /*30d0*/  IMAD.MOV.U32 R13, RZ, RZ, 0x0 ;  /* 0x00000000ff0d7424 */ /* 0x000fc800078e00ff */
[----:B------:R-:W-:Y:S05]  /*30e0*/  RET.REL.NODEC R12 `(_Z48nppiGradientVectorPrewittBorder_8u32f_C1R_kernelPKhi8NppiSize9NppiPointPfiS3_iS1_12NppiMaskSize14NppiBorderType) ;  /* 0xffffffcc0cc47950 */ /* 0x000fea0003c3ffff */
        .weak           $__internal_7_$__cuda_sm3x_div_rn_noftz_f32_slowpath
        .type           $__internal_7_$__cuda_sm3x_div_rn_noftz_f32_slowpath,@function
        .size           $__internal_7_$__cuda_sm3x_div_rn_noftz_f32_slowpath,(.L_x_135 - $__internal_7_$__cuda_sm3x_div_rn_noftz_f32_slowpath)
$__internal_7_$__cuda_sm3x_div_rn_noftz_f32_slowpath:
[--C-:B------:R-:W-:Y:S01]  /*30f0*/  SHF.R.U32.HI R13, RZ, 0x17, R3.reuse ;  /* 0x00000017ff0d7819 */ /* 0x100fe20000011603 */
[----:B------:R-:W-:Y:S01]  /*3100*/  BSSY.RECONVERGENT B1, `(.L_x_66) ;  /* 0x0000064000017945 */ /* 0x000fe20003800200 */
[--C-:B------:R-:W-:Y:S02]  /*3110*/  SHF.R.U32.HI R12, RZ, 0x17, R0.reuse ;  /* 0x00000017ff0c7819 */ /* 0x100fe40000011600 */
[----:B------:R-:W-:Y:S01]  /*3120*/  LOP3.LUT R20, R13, 0xff, RZ, 0xc0, !PT ;  /* 0x000000ff0d147812 */ /* 0x000fe200078ec0ff */
[----:B------:R-:W-:Y:S01]  /*3130*/  IMAD.MOV.U32 R13, RZ, RZ, R3 ;  /* 0x000000ffff0d7224 */ /* 0x000fe200078e0003 */
[----:B------:R-:W-:Y:S01]  /*3140*/  LOP3.LUT R18, R12, 0xff, RZ, 0xc0, !PT ;  /* 0x000000ff0c127812 */ /* 0x000fe200078ec0ff */
[----:B------:R-:W-:Y:S02]  /*3150*/  IMAD.MOV.U32 R12, RZ, RZ, R0 ;  /* 0x000000ffff0c7224 */ /* 0x000fe400078e0000 */
        /* <DEDUP_REMOVED lines=29> */
.L_x_67:
        /* <DEDUP_REMOVED lines=35> */
[----:B------:R-:W-:Y:S01]  /*3560*/  IMAD.MOV R16, RZ, RZ, -R18 ;  /* 0x000000ffff107224 */ /* 0x000fe200078e0a12 */
[----:B------:R-:W-:Y:S02]  /*3570*/  ISETP.NE.AND P1, PT, R18, RZ, PT ;  /* 0x000000ff1200720c */ /* 0x000fe40003f25270 */
        /* <DEDUP_REMOVED lines=14> */
.L_x_74:
[----:B------:R-:W-:-:S04]  /*3660*/  LOP3.LUT R0, R0, 0x80000000, RZ, 0xc0, !PT ;  /* 0x8000000000007812 */ /* 0x000fc800078ec0ff */
[----:B------:R-:W-:Y:S01]  /*3670*/  LOP3.LUT R0, R0, 0x7f800000, RZ, 0xfc, !PT ;  /* 0x7f80000000007812 */ /* 0x000fe200078efcff */
[----:B------:R-:W-:Y:S06]  /*3680*/  BRA `(.L_x_75) ;  /* 0x0000000000047947 */ /* 0x000fec0003800000 */
.L_x_73:
[----:B------:R-:W-:-:S07]  /*3690*/  IMAD R0, R13, 0x800000, R0 ;  /* 0x008000000d007824 */ /* 0x000fce00078e0200 */
.L_x_75:
[----:B------:R-:W-:Y:S05]  /*36a0*/  BSYNC.RECONVERGENT B2 ;  /* 0x0000000000027941 */ /* 0x000fea0003800200 */
.L_x_72:
[----:B------:R-:W-:Y:S05]  /*36b0*/  BRA `(.L_x_76) ;  /* 0x0000000000207947 */ /* 0x000fea0003800000 */
.L_x_71:
[----:B------:R-:W-:-:S04]  /*36c0*/  LOP3.LUT R0, R13, 0x80000000, R12, 0x48, !PT ;  /* 0x800000000d007812 */ /* 0x000fc800078e480c */
[----:B------:R-:W-:Y:S01]  /*36d0*/  LOP3.LUT R0, R0, 0x7f800000, RZ, 0xfc, !PT ;  /* 0x7f80000000007812 */ /* 0x000fe200078efcff */
[----:B------:R-:W-:Y:S06]  /*36e0*/  BRA `(.L_x_76) ;  /* 0x0000000000147947 */ /* 0x000fec0003800000 */
.L_x_70:
[----:B------:R-:W-:Y:S01]  /*36f0*/  LOP3.LUT R0, R13, 0x80000000, R12, 0x48, !PT ;  /* 0x800000000d007812 */ /* 0x000fe200078e480c */
[----:B------:R-:W-:Y:S06]  /*3700*/  BRA `(.L_x_76) ;  /* 0x00000000000c7947 */ /* 0x000fec0003800000 */
.L_x_69:
[----:B------:R-:W0:Y:S01]  /*3710*/  MUFU.RSQ R0, -QNAN ;  /* 0xffc0000000007908 */ /* 0x000e220000001400 */
[----:B------:R-:W-:Y:S05]  /*3720*/  BRA `(.L_x_76) ;  /* 0x0000000000047947 */ /* 0x000fea0003800000 */
.L_x_68:
[----:B------:R-:W-:-:S07]  /*3730*/  FADD.FTZ R0, R0, R3 ;  /* 0x0000000300007221 */ /* 0x000fce0000010000 */
.L_x_76:
[----:B------:R-:W-:Y:S05]  /*3740*/  BSYNC.RECONVERGENT B1 ;  /* 0x0000000000017941 */ /* 0x000fea0003800200 */
.L_x_66:
[----:B------:R-:W-:Y:S02]  /*3750*/  IMAD.MOV.U32 R12, RZ, RZ, R10 ;  /* 0x000000ffff0c7224 */ /* 0x000fe400078e000a */
[----:B------:R-:W-:-:S04]  /*3760*/  IMAD.MOV.U32 R13, RZ, RZ, 0x0 ;  /* 0x00000000ff0d7424 */ /* 0x000fc800078e00ff */
[----:B0-----:R-:W-:Y:S05]  /*3770*/  RET.REL.NODEC R12 `(_Z48nppiGradientVectorPrewittBorder_8u32f_C1R_kernelPKhi8NppiSize9NppiPointPfiS3_iS1_12NppiMaskSize14NppiBorderType) ;  /* 0xffffffc80c207950 */ /* 0x001fea0003c3ffff */
.L_x_77:
        /* <DEDUP_REMOVED lines=16> */
.L_x_135:


//--------------------- .text._Z48nppiGradientVectorPrewittBorder_8u16s_C1R_kernelPKhi8NppiSize9NppiPointPsiS3_iS1_12NppiMaskSize14NppiBorderType --------------------------
	.section	.text._Z48nppiGradientVectorPrewittBorder_8u16s_C1R_kernelPKhi8NppiSize9NppiPointPsiS3_iS1_12NppiMaskSize14NppiBorderType,"ax",@progbits
	.align	128
        .global         _Z48nppiGradientVectorPrewittBorder_8u16s_C1R_kernelPKhi8NppiSize9NppiPointPsiS3_iS1_12NppiMaskSize14NppiBorderType
        .type           _Z48nppiGradientVectorPrewittBorder_8u16s_C1R_kernelPKhi8NppiSize9NppiPointPsiS3_iS1_12NppiMaskSize14NppiBorderType,@function
        .size           _Z48nppiGradientVectorPrewittBorder_8u16s_C1R_kernelPKhi8NppiSize9NppiPointPsiS3_iS1_12NppiMaskSize14NppiBorderType,(.L_x_138 - _Z48nppiGradientVectorPrewittBorder_8u16s_C1R_kernelPKhi8NppiSize9NppiPointPsiS3_iS1_12NppiMaskSize14NppiBorderType)
        .other          _Z48nppiGradientVectorPrewittBorder_8u16s_C1R_kernelPKhi8NppiSize9NppiPointPsiS3_iS1_12NppiMaskSize14NppiBorderType,@"STO_CUDA_ENTRY STV_DEFAULT"
_Z48nppiGradientVectorPrewittBorder_8u16s_C1R_kernelPKhi8NppiSize9NppiPointPsiS3_iS1_12NppiMaskSize14NppiBorderType:
.text._Z48nppiGradientVectorPrewittBorder_8u16s_C1R_kernelPKhi8NppiSize9NppiPointPsiS3_iS1_12NppiMaskSize14NppiBorderType:
        /* <DEDUP_REMOVED lines=37> */
.L_x_120:
[----:B0-----:R-:W-:Y:S05]  /*0250*/  BRX R2 -0x260                                                                                                                             (*"BRANCH_TARGETS .L_x_121,.L_x_122,.L_x_123"*) ;  /* 0xfffffffc02687949 */ /* 0x001fea000383ffff */
.L_x_122:
        /* <DEDUP_REMOVED lines=77> */
.L_x_121:
        /* <DEDUP_REMOVED lines=161> */
.L_x_78:
[----:B------:R-:W-:-:S05]  /*1140*/  IMAD.MOV.U32 R3, RZ, RZ, -0x3 ;  /* 0xfffffffdff037424 */ /* 0x000fca00078e00ff */
[----:B------:R-:W-:-:S05]  /*1150*/  VIADDMNMX.U32 R2, R2, R3, 0x2, PT ;  /* 0x0000000202027446 */ /* 0x000fca0003800003 */
[----:B------:R-:W-:-:S04]  /*1160*/  IMAD.SHL.U32 R8, R2, 0x4, RZ ;  /* 0x0000000402087824 */ /* 0x000fc800078e00ff */
[----:B------:R-:W1:Y:S02]  /*1170*/  LDC R2, c[0x2][R8+0xc] ;  /* 0x0080030008027b82 */ /* 0x000e640000000800 */
[----:B-1----:R-:W-:-:S04]  /*1180*/  SHF.R.S32.HI R3, RZ, 0x1f, R2 ;  /* 0x0000001fff037819 */ /* 0x002fc80000011402 */
.L_x_124:
[----:B0-----:R-:W-:Y:S05]  /*1190*/  BRX R2 -0x11a0                                                                                                                            (*"BRANCH_TARGETS .L_x_125,.L_x_126,.L_x_123"*) ;  /* 0xffffffec02987949 */ /* 0x001fea000383ffff */
.L_x_126:
        /* <DEDUP_REMOVED lines=106> */
.L_x_125:
        /* <DEDUP_REMOVED lines=178> */
.L_x_123:
        /* <DEDUP_REMOVED lines=23> */
.L_x_79:
        /* <DEDUP_REMOVED lines=8> */
[----:B------:R-:W-:Y:S05]  /*2550*/  CALL.REL.NOINC `($__internal_9_$__cuda_sm20_sqrt_rn_f32_slowpath) ;  /* 0x00000008009c7944 */ /* 0x000fea0003c00000 */
[----:B------:R-:W-:Y:S01]  /*2560*/  IMAD.MOV.U32 R8, RZ, RZ, R3 ;  /* 0x000000ffff087224 */ /* 0x000fe200078e0003 */
[----:B------:R-:W-:Y:S06]  /*2570*/  BRA `(.L_x_82) ;  /* 0x0000000000107947 */ /* 0x000fec0003800000 */
.L_x_81:
[----:B------:R-:W-:Y:S01]  /*2580*/  FMUL.FTZ R8, R3, R0 ;  /* 0x0000000003087220 */ /* 0x000fe20000410000 */
[----:B------:R-:W-:-:S03]  /*2590*/  FMUL.FTZ R0, R0, 0.5 ;  /* 0x3f00000000007820 */ /* 0x000fc60000410000 */
[----:B------:R-:W-:-:S04]  /*25a0*/  FFMA R3, -R8, R8, R3 ;  /* 0x0000000808037223 */ /* 0x000fc80000000103 */
[----:B------:R-:W-:-:S07]  /*25b0*/  FFMA R8, R3, R0, R8 ;  /* 0x0000000003087223 */ /* 0x000fce0000000008 */
.L_x_82:
[----:B------:R-:W-:Y:S05]  /*25c0*/  BSYNC.RECONVERGENT B0 ;  /* 0x0000000000007941 */ /* 0x000fea0003800200 */
.L_x_80:
        /* <DEDUP_REMOVED lines=13> */
[----:B------:R-:W-:Y:S05]  /*26a0*/  CALL.REL.NOINC `($__internal_10_$__cuda_sm3x_div_rn_noftz_f32_slowpath) ;  /* 0x0000000800a07944 */ /* 0x000fea0003c00000 */
[----:B------:R-:W-:-:S07]  /*26b0*/  IMAD.MOV.U32 R10, RZ, RZ, R0 ;  /* 0x000000ffff0a7224 */ /* 0x000fce00078e0000 */
.L_x_84:
[----:B------:R-:W-:Y:S05]  /*26c0*/  BSYNC.RECONVERGENT B0 ;  /* 0x0000000000007941 */ /* 0x000fea0003800200 */
.L_x_83:
        /* <DEDUP_REMOVED lines=47> */
[----:B------:R-:W-:Y:S05]  /*29c0*/  CALL.REL.NOINC `($__internal_8_$__cuda_sm20_div_rn_f64_full) ;  /* 0x00000000003c7944 */ /* 0x000fea0003c00000 */
[----:B------:R-:W-:Y:S02]  /*29d0*/  IMAD.MOV.U32 R2, RZ, RZ, R16 ;  /* 0x000000ffff027224 */ /* 0x000fe400078e0010 */
[----:B------:R-:W-:-:S07]  /*29e0*/  IMAD.MOV.U32 R3, RZ, RZ, R17 ;  /* 0x000000ffff037224 */ /* 0x000fce00078e0011 */
.L_x_86:
[----:B------:R-:W-:Y:S05]  /*29f0*/  BSYNC.RECONVERGENT B0 ;  /* 0x0000000000007941 */ /* 0x000fea0003800200 */
.L_x_85:
        /* <DEDUP_REMOVED lines=12> */
        .weak           $__internal_8_$__cuda_sm20_div_rn_f64_full
        .type           $__internal_8_$__cuda_sm20_div_rn_f64_full,@function
        .size           $__internal_8_$__cuda_sm20_div_rn_f64_full,($__internal_9_$__cuda_sm20_sqrt_rn_f32_slowpath - $__internal_8_$__cuda_sm20_div_rn_f64_full)
$__internal_8_$__cuda_sm20_div_rn_f64_full:
        /* <DEDUP_REMOVED lines=60> */
.L_x_88:
        /* <DEDUP_REMOVED lines=15> */
.L_x_90:
[----:B------:R-:W-:Y:S01]  /*2f70*/  LOP3.LUT R17, R11, 0x80000, RZ, 0xfc, !PT ;  /* 0x000800000b117812 */ /* 0x000fe200078efcff */
[----:B------:R-:W-:-:S07]  /*2f80*/  IMAD.MOV.U32 R16, RZ, RZ, R10 ;  /* 0x000000ffff107224 */ /* 0x000fce00078e000a */
.L_x_89:
[----:B------:R-:W-:Y:S05]  /*2f90*/  BSYNC.RECONVERGENT B1 ;  /* 0x0000000000017941 */ /* 0x000fea0003800200 */
.L_x_87:
[----:B------:R-:W-:Y:S02]  /*2fa0*/  IMAD.MOV.U32 R2, RZ, RZ, R0 ;  /* 0x000000ffff027224 */ /* 0x000fe400078e0000 */
[----:B------:R-:W-:-:S04]  /*2fb0*/  IMAD.MOV.U32 R3, RZ, RZ, 0x0 ;  /* 0x00000000ff037424 */ /* 0x000fc800078e00ff */
[----:B------:R-:W-:Y:S05]  /*2fc0*/  RET.REL.NODEC R2 `(_Z48nppiGradientVectorPrewittBorder_8u16s_C1R_kernelPKhi8NppiSize9NppiPointPsiS3_iS1_12NppiMaskSize14NppiBorderType) ;  /* 0xffffffd0020c7950 */ /* 0x000fea0003c3ffff */
        .weak           $__internal_9_$__cuda_sm20_sqrt_rn_f32_slowpath
        .type           $__internal_9_$__cuda_sm20_sqrt_rn_f32_slowpath,@function
        .size           $__internal_9_$__cuda_sm20_sqrt_rn_f32_slowpath,($__internal_10_$__cuda_sm3x_div_rn_noftz_f32_slowpath - $__internal_9_$__cuda_sm20_sqrt_rn_f32_slowpath)
$__internal_9_$__cuda_sm20_sqrt_rn_f32_slowpath:
        /* <DEDUP_REMOVED lines=19> */
.L_x_91:
[----:B------:R-:W-:Y:S02]  /*3100*/  IMAD.MOV.U32 R12, RZ, RZ, R14 ;  /* 0x000000ffff0c7224 */ /* 0x000fe400078e000e */
[----:B------:R-:W-:-:S04]  /*3110*/  IMAD.MOV.U32 R13, RZ, RZ, 0x0 ;  /* 0x00000000ff0d7424 */ /* 0x000fc800078e00ff */
[----:B------:R-:W-:Y:S05]  /*3120*/  RET.REL.NODEC R12 `(_Z48nppiGradientVectorPrewittBorder_8u16s_C1R_kernelPKhi8NppiSize9NppiPointPsiS3_iS1_12NppiMaskSize14NppiBorderType) ;  /* 0xffffffcc0cb47950 */ /* 0x000fea0003c3ffff */
        .weak           $__internal_10_$__cuda_sm3x_div_rn_noftz_f32_slowpath
        .type           $__internal_10_$__cuda_sm3x_div_rn_noftz_f32_slowpath,@function
        .size           $__internal_10_$__cuda_sm3x_div_rn_noftz_f32_slowpath,(.L_x_138 - $__internal_10_$__cuda_sm3x_div_rn_noftz_f32_slowpath)
$__internal_10_$__cuda_sm3x_div_rn_noftz_f32_slowpath:
        /* <DEDUP_REMOVED lines=36> */
.L_x_93:
        /* <DEDUP_REMOVED lines=51> */
.L_x_100:
[----:B------:R-:W-:-:S04]  /*36a0*/  LOP3.LUT R0, R0, 0x80000000, RZ, 0xc0, !PT ;  /* 0x8000000000007812 */ /* 0x000fc800078ec0ff */
[----:B------:R-:W-:Y:S01]  /*36b0*/  LOP3.LUT R0, R0, 0x7f800000, RZ, 0xfc, !PT ;  /* 0x7f80000000007812 */ /* 0x000fe200078efcff */
[----:B------:R-:W-:Y:S06]  /*36c0*/  BRA `(.L_x_101) ;  /* 0x0000000000047947 */ /* 0x000fec0003800000 */
.L_x_99:
[----:B------:R-:W-:-:S07]  /*36d0*/  IMAD R0, R13, 0x800000, R0 ;  /* 0x008000000d007824 */ /* 0x000fce00078e0200 */
.L_x_101:
[----:B------:R-:W-:Y:S05]  /*36e0*/  BSYNC.RECONVERGENT B2 ;  /* 0x0000000000027941 */ /* 0x000fea0003800200 */
.L_x_98:
[----:B------:R-:W-:Y:S05]  /*36f0*/  BRA `(.L_x_102) ;  /* 0x0000000000207947 */ /* 0x000fea0003800000 */
.L_x_97:
[----:B------:R-:W-:-:S04]  /*3700*/  LOP3.LUT R0, R13, 0x80000000, R12, 0x48, !PT ;  /* 0x800000000d007812 */ /* 0x000fc800078e480c */
[----:B------:R-:W-:Y:S01]  /*3710*/  LOP3.LUT R0, R0, 0x7f800000, RZ, 0xfc, !PT ;  /* 0x7f80000000007812 */ /* 0x000fe200078efcff */
[----:B------:R-:W-:Y:S06]  /*3720*/  BRA `(.L_x_102) ;  /* 0x0000000000147947 */ /* 0x000fec0003800000 */
.L_x_96:
[----:B------:R-:W-:Y:S01]  /*3730*/  LOP3.LUT R0, R13, 0x80000000, R12, 0x48, !PT ;  /* 0x800000000d007812 */ /* 0x000fe200078e480c */
[----:B------:R-:W-:Y:S06]  /*3740*/  BRA `(.L_x_102) ;  /* 0x00000000000c7947 */ /* 0x000fec0003800000 */
.L_x_95:
[----:B------:R-:W0:Y:S01]  /*3750*/  MUFU.RSQ R0, -QNAN ;  /* 0xffc0000000007908 */ /* 0x000e220000001400 */
[----:B------:R-:W-:Y:S05]  /*3760*/  BRA `(.L_x_102) ;  /* 0x0000000000047947 */ /* 0x000fea0003800000 */
.L_x_94:
[----:B------:R-:W-:-:S07]  /*3770*/  FADD.FTZ R0, R0, R3 ;  /* 0x0000000300007221 */ /* 0x000fce0000010000 */
.L_x_102:
[----:B------:R-:W-:Y:S05]  /*3780*/  BSYNC.RECONVERGENT B1 ;  /* 0x0000000000017941 */ /* 0x000fea0003800200 */
.L_x_92:
[----:B------:R-:W-:Y:S02]  /*3790*/  IMAD.MOV.U32 R12, RZ, RZ, R10 ;  /* 0x000000ffff0c7224 */ /* 0x000fe400078e000a */
[----:B------:R-:W-:-:S04]  /*37a0*/  IMAD.MOV.U32 R13, RZ, RZ, 0x0 ;  /* 0x00000000ff0d7424 */ /* 0x000fc800078e00ff */
[----:B0-----:R-:W-:Y:S05]  /*37b0*/  RET.REL.NODEC R12 `(_Z48nppiGradientVectorPrewittBorder_8u16s_C1R_kernelPKhi8NppiSize9NppiPointPsiS3_iS1_12NppiMaskSize14NppiBorderType) ;  /* 0xffffffc80c107950 */ /* 0x001fea0003c3ffff */
.L_x_103:
        /* <DEDUP_REMOVED lines=12> */
.L_x_138:


//--------------------- .nv.shared.reserved.0     --------------------------
	.section	.nv.shared.reserved.0,"aw",@nobits
	.weak		__nv_reservedSMEM_offset_0_alias
	.size		__nv_reservedSMEM_offset_0_alias, 0, 64
	.other		__nv_reservedSMEM_offset_0_alias,@"STO_CUDA_RESERVED_SHARED STV_DEFAULT"
__nv_reservedSMEM_offset_0_alias:
	.zero		0
	.zero		64


//--------------------- .nv.constant0._Z30prewittGradientXY_8u16s_kernelPKhiii9NppiPointPsiS2_iS2_iPfiii8NppiNorm14NppiBorderType --------------------------
	.section	.nv.constant0._Z30prewittGradientXY_8u16s_kernelPKhiii9NppiPointPsiS2_iS2_iPfiii8NppiNorm14NppiBorderType,"a",@progbits
	.sectionflags	@""
	.align	4
.nv.constant0._Z30prewittGradientXY_8u16s_kernelPKhiii9NppiPointPsiS2_iS2_iPfiii8NppiNorm14NppiBorderType:
	.zero		1004


//--------------------- .nv.constant0._Z46nppiGradientVectorPrewittBorder_16s_C1R_kernelPKsi8NppiSize9NppiPointPsiS3_iS1_12NppiMaskSize14NppiBorderType --------------------------
	.section	.nv.constant0._Z46nppiGradientVectorPrewittBorder_16s_C1R_kernelPKsi8NppiSize9NppiPointPsiS3_iS1_12NppiMaskSize14NppiBorderType,"a",@progbits
	.sectionflags	@""
	.align	4
.nv.constant0._Z46nppiGradientVectorPrewittBorder_16s_C1R_kernelPKsi8NppiSize9NppiPointPsiS3_iS1_12NppiMaskSize14NppiBorderType:
	.zero		972


//--------------------- .nv.constant0._Z48nppiGradientVectorPrewittBorder_8u32f_C1R_kernelPKhi8NppiSize9NppiPointPfiS3_iS1_12NppiMaskSize14NppiBorderType --------------------------
	.section	.nv.constant0._Z48nppiGradientVectorPrewittBorder_8u32f_C1R_kernelPKhi8NppiSize9NppiPointPfiS3_iS1_12NppiMaskSize14NppiBorderType,"a",@progbits
	.sectionflags	@""
	.align	4
.nv.constant0._Z48nppiGradientVectorPrewittBorder_8u32f_C1R_kernelPKhi8NppiSize9NppiPointPfiS3_iS1_12NppiMaskSize14NppiBorderType:
	.zero		972


//--------------------- .nv.constant0._Z48nppiGradientVectorPrewittBorder_8u16s_C1R_kernelPKhi8NppiSize9NppiPointPsiS3_iS1_12NppiMaskSize14NppiBorderType --------------------------
	.section	.nv.constant0._Z48nppiGradientVectorPrewittBorder_8u16s_C1R_kernelPKhi8NppiSize9NppiPointPsiS3_iS1_12NppiMaskSize14NppiBorderType,"a",@progbits
	.sectionflags	@""
	.align	4
.nv.constant0._Z48nppiGradientVectorPrewittBorder_8u16s_C1R_kernelPKhi8NppiSize9NppiPointPsiS3_iS1_12NppiMaskSize14NppiBorderType:
	.zero		972


//--------------------- SYMBOLS --------------------------

	.type		.nv.reservedSmem.offset0,@object
	.size		.nv.reservedSmem.offset0,0x4
